	.target	sm_90a

	.elftype	@"ET_EXEC"


//--------------------- .note.nv.tkinfo           --------------------------
	.section	.note.nv.tkinfo,"",@"SHT_NOTE"
	.sectionflags	@"SHF_NOTE_NV_TKINFO"
	.tkinfo
        /*0018*/ 	.word	0x00000002
        /*0030*/ 	.string	""
        /*0030*/ 	.string	"ptxas"
        /*0030*/ 	.string	"Cuda compilation tools, release 13.0, V13.0.88"
        /*0030*/ 	.string	"Build cuda_13.0.r13.0/compiler.36424714_0"
        /*0030*/ 	.string	"-arch sm_90a -m 64 "



//--------------------- .note.nv.cuinfo           --------------------------
	.section	.note.nv.cuinfo,"",@"SHT_NOTE"
	.sectionflags	@"SHF_NOTE_NV_CUINFO"
        /*0018*/ 	.short	0x0002
        /*001a*/ 	.short	0x005a
        /*001c*/ 	.short	0x0082
	.zero		2


//--------------------- .nv.info                  --------------------------
	.section	.nv.info,"",@"SHT_CUDA_INFO"
	.align	4


	//----- nvinfo : EIATTR_REGCOUNT
	.align		4
        /*0000*/ 	.byte	0x04, 0x2f
        /*0002*/ 	.short	(.L_15 - .L_14)
	.align		4
.L_14:
        /*0004*/ 	.word	index@(_ZN7cutlass13device_kernelINS_4gemm6kernel13GemmUniversalIN4cute5tupleIJiiiiEEENS1_10collective13CollectiveMmaINS1_34MainloopSm90TmaGmmaWarpSpecializedILi3ENS5_IJNS4_1CILi1EEENSA_ILi2EEESB_EEENS1_35KernelTmaWarpSpecializedCooperativeEEENS5_IJNSA_ILi256EEENSA_ILi128EEENSA_ILi64EEEEEENS_6half_tENS5_IJlSB_lEEESK_SL_NS4_8TiledMMAINS4_8MMA_AtomIJNS4_4SM904GMMA26MMA_64x128x16_F32F16F16_SSILNSP_5MajorE0ELSR_0ELNSP_7ScaleInE1ELSS_1EEEEEENS4_6LayoutINS5_IJSC_SB_SB_EEENS5_IJSB_NSA_ILi0EEESX_EEEEENS5_IJNS4_10UnderscoreES10_S10_EEEEENS4_23SM90_TMA_LOAD_MULTICASTENS4_14ComposedLayoutINS4_7SwizzleILi3ELi4ELi3EEENS4_18smem_ptr_flag_bitsILi16EEENSV_INS5_IJNSA_ILi8EEESI_EEENS5_IJSI_SB_EEEEEEEvNS4_8identityENS4_13SM90_TMA_LOADES1D_vS1E_EENS_8epilogue10collective6detail29Sm90TmaWarpSpecializedAdapterINS1I_15DefaultEpilogueISK_SL_SL_NS1H_6thread17LinearCombinationISK_Li1EffLNS1M_9ScaleType4KindE0ELNS_15FloatRoundStyleE2ESK_EENS1_15EpilogueDefaultEEEEEvvEEEEvNT_6ParamsE)
        /*0008*/ 	.word	0x000000a8


	//----- nvinfo : EIATTR_FRAME_SIZE
	.align		4
.L_15:
        /*000c*/ 	.byte	0x04, 0x11
        /*000e*/ 	.short	(.L_17 - .L_16)
	.align		4
.L_16:
        /*0010*/ 	.word	index@(_ZN7cutlass13device_kernelINS_4gemm6kernel13GemmUniversalIN4cute5tupleIJiiiiEEENS1_10collective13CollectiveMmaINS1_34MainloopSm90TmaGmmaWarpSpecializedILi3ENS5_IJNS4_1CILi1EEENSA_ILi2EEESB_EEENS1_35KernelTmaWarpSpecializedCooperativeEEENS5_IJNSA_ILi256EEENSA_ILi128EEENSA_ILi64EEEEEENS_6half_tENS5_IJlSB_lEEESK_SL_NS4_8TiledMMAINS4_8MMA_AtomIJNS4_4SM904GMMA26MMA_64x128x16_F32F16F16_SSILNSP_5MajorE0ELSR_0ELNSP_7ScaleInE1ELSS_1EEEEEENS4_6LayoutINS5_IJSC_SB_SB_EEENS5_IJSB_NSA_ILi0EEESX_EEEEENS5_IJNS4_10UnderscoreES10_S10_EEEEENS4_23SM90_TMA_LOAD_MULTICASTENS4_14ComposedLayoutINS4_7SwizzleILi3ELi4ELi3EEENS4_18smem_ptr_flag_bitsILi16EEENSV_INS5_IJNSA_ILi8EEESI_EEENS5_IJSI_SB_EEEEEEEvNS4_8identityENS4_13SM90_TMA_LOADES1D_vS1E_EENS_8epilogue10collective6detail29Sm90TmaWarpSpecializedAdapterINS1I_15DefaultEpilogueISK_SL_SL_NS1H_6thread17LinearCombinationISK_Li1EffLNS1M_9ScaleType4KindE0ELNS_15FloatRoundStyleE2ESK_EENS1_15EpilogueDefaultEEEEEvvEEEEvNT_6ParamsE)
        /*0014*/ 	.word	0x00000000


	//----- nvinfo : EIATTR_MIN_STACK_SIZE
	.align		4
.L_17:
        /*0018*/ 	.byte	0x04, 0x12
        /*001a*/ 	.short	(.L_19 - .L_18)
	.align		4
.L_18:
        /*001c*/ 	.word	index@(_ZN7cutlass13device_kernelINS_4gemm6kernel13GemmUniversalIN4cute5tupleIJiiiiEEENS1_10collective13CollectiveMmaINS1_34MainloopSm90TmaGmmaWarpSpecializedILi3ENS5_IJNS4_1CILi1EEENSA_ILi2EEESB_EEENS1_35KernelTmaWarpSpecializedCooperativeEEENS5_IJNSA_ILi256EEENSA_ILi128EEENSA_ILi64EEEEEENS_6half_tENS5_IJlSB_lEEESK_SL_NS4_8TiledMMAINS4_8MMA_AtomIJNS4_4SM904GMMA26MMA_64x128x16_F32F16F16_SSILNSP_5MajorE0ELSR_0ELNSP_7ScaleInE1ELSS_1EEEEEENS4_6LayoutINS5_IJSC_SB_SB_EEENS5_IJSB_NSA_ILi0EEESX_EEEEENS5_IJNS4_10UnderscoreES10_S10_EEEEENS4_23SM90_TMA_LOAD_MULTICASTENS4_14ComposedLayoutINS4_7SwizzleILi3ELi4ELi3EEENS4_18smem_ptr_flag_bitsILi16EEENSV_INS5_IJNSA_ILi8EEESI_EEENS5_IJSI_SB_EEEEEEEvNS4_8identityENS4_13SM90_TMA_LOADES1D_vS1E_EENS_8epilogue10collective6detail29Sm90TmaWarpSpecializedAdapterINS1I_15DefaultEpilogueISK_SL_SL_NS1H_6thread17LinearCombinationISK_Li1EffLNS1M_9ScaleType4KindE0ELNS_15FloatRoundStyleE2ESK_EENS1_15EpilogueDefaultEEEEEvvEEEEvNT_6ParamsE)
        /*0020*/ 	.word	0x00000000
.L_19:


//--------------------- .nv.compat                --------------------------
	.section	.nv.compat,"",@"SHT_CUDA_COMPAT_INFO"
	.align	4
        /*0000*/ 	.byte	0x02, 0x09, 0x01, 0x00, 0x02, 0x02, 0x04, 0x00, 0x02, 0x05, 0x05, 0x00, 0x03, 0x07, 0x01, 0x01
        /*0010*/ 	.byte	0x02, 0x03, 0x01, 0x00, 0x02, 0x06, 0x01, 0x00, 0x04, 0x0b, 0x08, 0x00, 0x00, 0x00, 0x00, 0x00
        /*0020*/ 	.byte	0x00, 0x00, 0x00, 0x00


//--------------------- .nv.info._ZN7cutlass13device_kernelINS_4gemm6kernel13GemmUniversalIN4cute5tupleIJiiiiEEENS1_10collective13CollectiveMmaINS1_34MainloopSm90TmaGmmaWarpSpecializedILi3ENS5_IJNS4_1CILi1EEENSA_ILi2EEESB_EEENS1_35KernelTmaWarpSpecializedCooperativeEEENS5_IJNSA_ILi256EEENSA_ILi128EEENSA_ILi64EEEEEENS_6half_tENS5_IJlSB_lEEESK_SL_NS4_8TiledMMAINS4_8MMA_AtomIJNS4_4SM904GMMA26MMA_64x128x16_F32F16F16_SSILNSP_5MajorE0ELSR_0ELNSP_7ScaleInE1ELSS_1EEEEEENS4_6LayoutINS5_IJSC_SB_SB_EEENS5_IJSB_NSA_ILi0EEESX_EEEEENS5_IJNS4_10UnderscoreES10_S10_EEEEENS4_23SM90_TMA_LOAD_MULTICASTENS4_14ComposedLayoutINS4_7SwizzleILi3ELi4ELi3EEENS4_18smem_ptr_flag_bitsILi16EEENSV_INS5_IJNSA_ILi8EEESI_EEENS5_IJSI_SB_EEEEEEEvNS4_8identityENS4_13SM90_TMA_LOADES1D_vS1E_EENS_8epilogue10collective6detail29Sm90TmaWarpSpecializedAdapterINS1I_15DefaultEpilogueISK_SL_SL_NS1H_6thread17LinearCombinationISK_Li1EffLNS1M_9ScaleType4KindE0ELNS_15FloatRoundStyleE2ESK_EENS1_15EpilogueDefaultEEEEEvvEEEEvNT_6ParamsE --------------------------
	.section	.nv.info._ZN7cutlass13device_kernelINS_4gemm6kernel13GemmUniversalIN4cute5tupleIJiiiiEEENS1_10collective13CollectiveMmaINS1_34MainloopSm90TmaGmmaWarpSpecializedILi3ENS5_IJNS4_1CILi1EEENSA_ILi2EEESB_EEENS1_35KernelTmaWarpSpecializedCooperativeEEENS5_IJNSA_ILi256EEENSA_ILi128EEENSA_ILi64EEEEEENS_6half_tENS5_IJlSB_lEEESK_SL_NS4_8TiledMMAINS4_8MMA_AtomIJNS4_4SM904GMMA26MMA_64x128x16_F32F16F16_SSILNSP_5MajorE0ELSR_0ELNSP_7ScaleInE1ELSS_1EEEEEENS4_6LayoutINS5_IJSC_SB_SB_EEENS5_IJSB_NSA_ILi0EEESX_EEEEENS5_IJNS4_10UnderscoreES10_S10_EEEEENS4_23SM90_TMA_LOAD_MULTICASTENS4_14ComposedLayoutINS4_7SwizzleILi3ELi4ELi3EEENS4_18smem_ptr_flag_bitsILi16EEENSV_INS5_IJNSA_ILi8EEESI_EEENS5_IJSI_SB_EEEEEEEvNS4_8identityENS4_13SM90_TMA_LOADES1D_vS1E_EENS_8epilogue10collective6detail29Sm90TmaWarpSpecializedAdapterINS1I_15DefaultEpilogueISK_SL_SL_NS1H_6thread17LinearCombinationISK_Li1EffLNS1M_9ScaleType4KindE0ELNS_15FloatRoundStyleE2ESK_EENS1_15EpilogueDefaultEEEEEvvEEEEvNT_6ParamsE,"",@"SHT_CUDA_INFO"
	.sectionflags	@""
	.align	4


	//----- nvinfo : EIATTR_CUDA_API_VERSION
	.align		4
        /*0000*/ 	.byte	0x04, 0x37
        /*0002*/ 	.short	(.L_21 - .L_20)
.L_20:
        /*0004*/ 	.word	0x00000082


	//----- nvinfo : EIATTR_KPARAM_INFO
	.align		4
.L_21:
        /*0008*/ 	.byte	0x04, 0x17
        /*000a*/ 	.short	(.L_23 - .L_22)
.L_22:
        /*000c*/ 	.word	0x00000000
        /*0010*/ 	.short	0x0000
        /*0012*/ 	.short	0x0070
        /*0014*/ 	.byte	0x00, 0xf0, 0x01, 0x10


	//----- nvinfo : EIATTR_SPARSE_MMA_MASK
	.align		4
.L_23:
        /*0018*/ 	.byte	0x03, 0x50
        /*001a*/ 	.short	0x0000


	//----- nvinfo : EIATTR_MAXREG_COUNT
	.align		4
        /*001c*/ 	.byte	0x03, 0x1b
        /*001e*/ 	.short	0x00a8


	//----- nvinfo : EIATTR_NUM_BARRIERS
	.align		4
        /*0020*/ 	.byte	0x02, 0x4c
        /*0022*/ 	.byte	0x01
	.zero		1


	//----- nvinfo : EIATTR_EXTERNS
	.align		4
        /*0024*/ 	.byte	0x04, 0x0f
        /*0026*/ 	.short	(.L_25 - .L_24)


	//   ....[0]....
	.align		4
.L_24:
        /*0028*/ 	.word	index@(__assertfail)


	//----- nvinfo : EIATTR_MERCURY_ISA_VERSION
	.align		4
.L_25:
        /*002c*/ 	.byte	0x03, 0x5f
        /*002e*/ 	.short	0x0101


	//----- nvinfo : EIATTR_INT_WARP_WIDE_INSTR_OFFSETS
	.align		4
        /*0030*/ 	.byte	0x04, 0x31
        /*0032*/ 	.short	(.L_27 - .L_26)


	//   ....[0]....
.L_26:
        /*0034*/ 	.word	0x00000440


	//   ....[1]....
        /*0038*/ 	.word	0x00000460


	//   ....[2]....
        /*003c*/ 	.word	0x00000620


	//----- nvinfo : EIATTR_COOP_GROUP_MASK_REGIDS
	.align		4
.L_27:
        /*0040*/ 	.byte	0x04, 0x29
        /*0042*/ 	.short	(.L_29 - .L_28)


	//   ....[0]....
.L_28:
        /*0044*/ 	.word	0xffffffff


	//   ....[1]....
        /*0048*/ 	.word	0xffffffff


	//   ....[2]....
        /*004c*/ 	.word	0xffffffff


	//   ....[3]....
        /*0050*/ 	.word	0xffffffff


	//   ....[4]....
        /*0054*/ 	.word	0xffffffff


	//   ....[5]....
        /*0058*/ 	.word	0xffffffff


	//----- nvinfo : EIATTR_COOP_GROUP_INSTR_OFFSETS
	.align		4
.L_29:
        /*005c*/ 	.byte	0x04, 0x28
        /*005e*/ 	.short	(.L_31 - .L_30)


	//   ....[0]....
.L_30:
        /*0060*/ 	.word	0x00000060


	//   ....[1]....
        /*0064*/ 	.word	0x00000070


	//   ....[2]....
        /*0068*/ 	.word	0x00000130


	//   ....[3]....
        /*006c*/ 	.word	0x000002a0


	//   ....[4]....
        /*0070*/ 	.word	0x00000760


	//   ....[5]....
        /*0074*/ 	.word	0x000011b0


	//----- nvinfo : EIATTR_REG_RECONFIG
	.align		4
.L_31:
        /*0078*/ 	.byte	0x01, 0x54
	.zero		2


	//----- nvinfo : EIATTR_SYSCALL_OFFSETS
	.align		4
        /*007c*/ 	.byte	0x04, 0x46
        /*007e*/ 	.short	(.L_33 - .L_32)


	//   ....[0]....
.L_32:
        /*0080*/ 	.word	0x00001370


	//----- nvinfo : EIATTR_MBARRIER_INSTR_OFFSETS
	.align		4
.L_33:
        /*0084*/ 	.byte	0x04, 0x39
        /*0086*/ 	.short	(.L_35 - .L_34)


	//   ....[0]....
.L_34:
        /*0088*/ 	.word	0x00000230
        /*008c*/ 	.word	0x000000ff
        /*0090*/ 	.word	0x00000000
        /*0094*/ 	.short	0x0100
        /*0096*/ 	.byte	0x08
	.zero		1


	//   ....[1]....
        /*0098*/ 	.word	0x00000240
        /*009c*/ 	.word	0x000000ff
        /*00a0*/ 	.word	0x00000018
        /*00a4*/ 	.short	0x0100
        /*00a6*/ 	.byte	0x08
	.zero		1


	//   ....[2]....
        /*00a8*/ 	.word	0x00000250
        /*00ac*/ 	.word	0x000000ff
        /*00b0*/ 	.word	0x00000008
        /*00b4*/ 	.short	0x0100
        /*00b6*/ 	.byte	0x08
	.zero		1


	//   ....[3]....
        /*00b8*/ 	.word	0x00000260
        /*00bc*/ 	.word	0x000000ff
        /*00c0*/ 	.word	0x00000020
        /*00c4*/ 	.short	0x0100
        /*00c6*/ 	.byte	0x08
	.zero		1


	//   ....[4]....
        /*00c8*/ 	.word	0x00000270
        /*00cc*/ 	.word	0x000000ff
        /*00d0*/ 	.word	0x00000010
        /*00d4*/ 	.short	0x0100
        /*00d6*/ 	.byte	0x08
	.zero		1


	//   ....[5]....
        /*00d8*/ 	.word	0x00000280
        /*00dc*/ 	.word	0x000000ff
        /*00e0*/ 	.word	0x00000028
        /*00e4*/ 	.short	0x0100
        /*00e6*/ 	.byte	0x08
	.zero		1


	//   ....[6]....
        /*00e8*/ 	.word	0x000006a0
        /*00ec*/ 	.word	0x000000ff
        /*00f0*/ 	.word	0x00000040
        /*00f4*/ 	.short	0x0100
        /*00f6*/ 	.byte	0x06
	.zero		1


	//   ....[7]....
        /*00f8*/ 	.word	0x00000710
        /*00fc*/ 	.word	0x000000ff
        /*0100*/ 	.word	0x00000048
        /*0104*/ 	.short	0x0100
        /*0106*/ 	.byte	0x06
	.zero		1


	//   ....[8]....
        /*0108*/ 	.word	0x00001430
        /*010c*/ 	.word	0x00000003
        /*0110*/ 	.word	0x00000000
        /*0114*/ 	.short	0x010a
        /*0116*/ 	.byte	0x3f
	.zero		1


	//   ....[9]....
        /*0118*/ 	.word	0x00001470
        /*011c*/ 	.word	0x00000003
        /*0120*/ 	.word	0x00000000
        /*0124*/ 	.short	0x010a
        /*0126*/ 	.byte	0x3f
	.zero		1


	//   ....[10]....
        /*0128*/ 	.word	0x00001980
        /*012c*/ 	.word	0x00000005
        /*0130*/ 	.word	0x00000000
        /*0134*/ 	.short	0x010a
        /*0136*/ 	.byte	0x3f
	.zero		1


	//   ....[11]....
        /*0138*/ 	.word	0x000019c0
        /*013c*/ 	.word	0x00000005
        /*0140*/ 	.word	0x00000000
        /*0144*/ 	.short	0x010a
        /*0146*/ 	.byte	0x3f
	.zero		1


	//   ....[12]....
        /*0148*/ 	.word	0x00001d60
        /*014c*/ 	.word	0x00000005
        /*0150*/ 	.word	0x00000000
        /*0154*/ 	.short	0x0101
        /*0156*/ 	.byte	0x3f
	.zero		1


	//   ....[13]....
        /*0158*/ 	.word	0x00001f80
        /*015c*/ 	.word	0x00000003
        /*0160*/ 	.word	0x00000000
        /*0164*/ 	.short	0x0101
        /*0166*/ 	.byte	0x3f
	.zero		1


	//   ....[14]....
        /*0168*/ 	.word	0x0000b7c0
        /*016c*/ 	.word	0x00000016
        /*0170*/ 	.word	0x00000018
        /*0174*/ 	.short	0x010a
        /*0176*/ 	.byte	0x3f
	.zero		1


	//   ....[15]....
        /*0178*/ 	.word	0x0000bb20
        /*017c*/ 	.word	0x00000003
        /*0180*/ 	.word	0x00000048
        /*0184*/ 	.short	0x0101
        /*0186*/ 	.byte	0x3f
	.zero		1


	//   ....[16]....
        /*0188*/ 	.word	0x0000c270
        /*018c*/ 	.word	0x00000007
        /*0190*/ 	.word	0x00000000
        /*0194*/ 	.short	0x010a
        /*0196*/ 	.byte	0x3f
	.zero		1


	//   ....[17]....
        /*0198*/ 	.word	0x0000c2f0
        /*019c*/ 	.word	0x00000006
        /*01a0*/ 	.word	0x00000000
        /*01a4*/ 	.short	0x010a
        /*01a6*/ 	.byte	0x3f
	.zero		1


	//   ....[18]....
        /*01a8*/ 	.word	0x0000c380
        /*01ac*/ 	.word	0x00000003
        /*01b0*/ 	.word	0x00000000
        /*01b4*/ 	.short	0x010a
        /*01b6*/ 	.byte	0x3f
	.zero		1


	//   ....[19]....
        /*01b8*/ 	.word	0x0000c3e0
        /*01bc*/ 	.word	0x00000003
        /*01c0*/ 	.word	0x00000000
        /*01c4*/ 	.short	0x010a
        /*01c6*/ 	.byte	0x3f
	.zero		1


	//   ....[20]....
        /*01c8*/ 	.word	0x0000c430
        /*01cc*/ 	.word	0x00000005
        /*01d0*/ 	.word	0x00000000
        /*01d4*/ 	.short	0x010a
        /*01d6*/ 	.byte	0x3f
	.zero		1


	//   ....[21]....
        /*01d8*/ 	.word	0x0000c500
        /*01dc*/ 	.word	0x00000016
        /*01e0*/ 	.word	0x00000018
        /*01e4*/ 	.short	0x010a
        /*01e6*/ 	.byte	0x3f
	.zero		1


	//   ....[22]....
        /*01e8*/ 	.word	0x0000c5d0
        /*01ec*/ 	.word	0x00000007
        /*01f0*/ 	.word	0x00000000
        /*01f4*/ 	.short	0x010a
        /*01f6*/ 	.byte	0x3f
	.zero		1


	//   ....[23]....
        /*01f8*/ 	.word	0x0000c620
        /*01fc*/ 	.word	0x00000006
        /*0200*/ 	.word	0x00000000
        /*0204*/ 	.short	0x010a
        /*0206*/ 	.byte	0x3f
	.zero		1


	//----- nvinfo : EIATTR_NUM_MBARRIERS
	.align		4
.L_35:
        /*0208*/ 	.byte	0x03, 0x38
        /*020a*/ 	.short	0x0008


	//----- nvinfo : EIATTR_EXIT_INSTR_OFFSETS
	.align		4
        /*020c*/ 	.byte	0x04, 0x1c
        /*020e*/ 	.short	(.L_37 - .L_36)


	//   ....[0]....
.L_36:
        /*0210*/ 	.word	0x000008c0


	//   ....[1]....
        /*0214*/ 	.word	0x000010e0


	//   ....[2]....
        /*0218*/ 	.word	0x0000aee0


	//   ....[3]....
        /*021c*/ 	.word	0x0000b440


	//   ....[4]....
        /*0220*/ 	.word	0x0000c3d0


	//----- nvinfo : EIATTR_MAX_THREADS
	.align		4
.L_37:
        /*0224*/ 	.byte	0x04, 0x05
        /*0226*/ 	.short	(.L_39 - .L_38)
.L_38:
        /*0228*/ 	.word	0x00000180
        /*022c*/ 	.word	0x00000001
        /*0230*/ 	.word	0x00000001


	//----- nvinfo : EIATTR_CRS_STACK_SIZE
	.align		4
.L_39:
        /*0234*/ 	.byte	0x04, 0x1e
        /*0236*/ 	.short	(.L_41 - .L_40)
.L_40:
        /*0238*/ 	.word	0x00000000


	//----- nvinfo : EIATTR_CBANK_PARAM_SIZE
	.align		4
.L_41:
        /*023c*/ 	.byte	0x03, 0x19
        /*023e*/ 	.short	0x0470


	//----- nvinfo : EIATTR_PARAM_CBANK
	.align		4
        /*0240*/ 	.byte	0x04, 0x0a
        /*0242*/ 	.short	(.L_43 - .L_42)
	.align		4
.L_42:
        /*0244*/ 	.word	index@(.nv.constant0._ZN7cutlass13device_kernelINS_4gemm6kernel13GemmUniversalIN4cute5tupleIJiiiiEEENS1_10collective13CollectiveMmaINS1_34MainloopSm90TmaGmmaWarpSpecializedILi3ENS5_IJNS4_1CILi1EEENSA_ILi2EEESB_EEENS1_35KernelTmaWarpSpecializedCooperativeEEENS5_IJNSA_ILi256EEENSA_ILi128EEENSA_ILi64EEEEEENS_6half_tENS5_IJlSB_lEEESK_SL_NS4_8TiledMMAINS4_8MMA_AtomIJNS4_4SM904GMMA26MMA_64x128x16_F32F16F16_SSILNSP_5MajorE0ELSR_0ELNSP_7ScaleInE1ELSS_1EEEEEENS4_6LayoutINS5_IJSC_SB_SB_EEENS5_IJSB_NSA_ILi0EEESX_EEEEENS5_IJNS4_10UnderscoreES10_S10_EEEEENS4_23SM90_TMA_LOAD_MULTICASTENS4_14ComposedLayoutINS4_7SwizzleILi3ELi4ELi3EEENS4_18smem_ptr_flag_bitsILi16EEENSV_INS5_IJNSA_ILi8EEESI_EEENS5_IJSI_SB_EEEEEEEvNS4_8identityENS4_13SM90_TMA_LOADES1D_vS1E_EENS_8epilogue10collective6detail29Sm90TmaWarpSpecializedAdapterINS1I_15DefaultEpilogueISK_SL_SL_NS1H_6thread17LinearCombinationISK_Li1EffLNS1M_9ScaleType4KindE0ELNS_15FloatRoundStyleE2ESK_EENS1_15EpilogueDefaultEEEEEvvEEEEvNT_6ParamsE)
        /*0248*/ 	.short	0x0210
        /*024a*/ 	.short	0x0470


	//----- nvinfo : EIATTR_SW_WAR
	.align		4
.L_43:
        /*024c*/ 	.byte	0x04, 0x36
        /*024e*/ 	.short	(.L_45 - .L_44)
.L_44:
        /*0250*/ 	.word	0x00000008
.L_45:


//--------------------- .nv.callgraph             --------------------------
	.section	.nv.callgraph,"",@"SHT_CUDA_CALLGRAPH"
	.align	4
	.sectionentsize	8
	.align		4
        /*0000*/ 	.word	0x00000000
	.align		4
        /*0004*/ 	.word	0xffffffff
	.align		4
        /*0008*/ 	.word	index@(_ZN7cutlass13device_kernelINS_4gemm6kernel13GemmUniversalIN4cute5tupleIJiiiiEEENS1_10collective13CollectiveMmaINS1_34MainloopSm90TmaGmmaWarpSpecializedILi3ENS5_IJNS4_1CILi1EEENSA_ILi2EEESB_EEENS1_35KernelTmaWarpSpecializedCooperativeEEENS5_IJNSA_ILi256EEENSA_ILi128EEENSA_ILi64EEEEEENS_6half_tENS5_IJlSB_lEEESK_SL_NS4_8TiledMMAINS4_8MMA_AtomIJNS4_4SM904GMMA26MMA_64x128x16_F32F16F16_SSILNSP_5MajorE0ELSR_0ELNSP_7ScaleInE1ELSS_1EEEEEENS4_6LayoutINS5_IJSC_SB_SB_EEENS5_IJSB_NSA_ILi0EEESX_EEEEENS5_IJNS4_10UnderscoreES10_S10_EEEEENS4_23SM90_TMA_LOAD_MULTICASTENS4_14ComposedLayoutINS4_7SwizzleILi3ELi4ELi3EEENS4_18smem_ptr_flag_bitsILi16EEENSV_INS5_IJNSA_ILi8EEESI_EEENS5_IJSI_SB_EEEEEEEvNS4_8identityENS4_13SM90_TMA_LOADES1D_vS1E_EENS_8epilogue10collective6detail29Sm90TmaWarpSpecializedAdapterINS1I_15DefaultEpilogueISK_SL_SL_NS1H_6thread17LinearCombinationISK_Li1EffLNS1M_9ScaleType4KindE0ELNS_15FloatRoundStyleE2ESK_EENS1_15EpilogueDefaultEEEEEvvEEEEvNT_6ParamsE)
	.align		4
        /*000c*/ 	.word	index@(__assertfail)
	.align		4
        /*0010*/ 	.word	0x00000000
	.align		4
        /*0014*/ 	.word	0xfffffffe
	.align		4
        /*0018*/ 	.word	0x00000000
	.align		4
        /*001c*/ 	.word	0xfffffffd
	.align		4
        /*0020*/ 	.word	0x00000000
	.align		4
        /*0024*/ 	.word	0xfffffffc


//--------------------- .nv.constant4             --------------------------
	.section	.nv.constant4,"a",@progbits
	.align	8
	.align		8
.nv.constant4:
        /*0000*/ 	.dword	__assertfail
	.align		8
        /*0008*/ 	.dword	__unnamed_1
	.align		8
        /*0010*/ 	.dword	_ZN39_INTERNAL_ddc2b9ad_4_k_cu_daa17c6c_28944cuda3std3__45__cpo5beginE
	.align		8
        /*0018*/ 	.dword	_ZN39_INTERNAL_ddc2b9ad_4_k_cu_daa17c6c_28944cuda3std3__45__cpo3endE
	.align		8
        /*0020*/ 	.dword	_ZN39_INTERNAL_ddc2b9ad_4_k_cu_daa17c6c_28944cuda3std3__45__cpo6cbeginE
	.align		8
        /*0028*/ 	.dword	_ZN39_INTERNAL_ddc2b9ad_4_k_cu_daa17c6c_28944cuda3std3__45__cpo4cendE
	.align		8
        /*0030*/ 	.dword	_ZN39_INTERNAL_ddc2b9ad_4_k_cu_daa17c6c_28944cuda3std3__441_GLOBAL__N__ddc2b9ad_4_k_cu_daa17c6c_28946ignoreE
	.align		8
        /*0038*/ 	.dword	_ZN39_INTERNAL_ddc2b9ad_4_k_cu_daa17c6c_28944cuda3std3__419piecewise_constructE
	.align		8
        /*0040*/ 	.dword	_ZN39_INTERNAL_ddc2b9ad_4_k_cu_daa17c6c_28944cuda3std3__48in_placeE
	.align		8
        /*0048*/ 	.dword	_ZN39_INTERNAL_ddc2b9ad_4_k_cu_daa17c6c_28944cuda3std6ranges3__45__cpo4swapE
	.align		8
        /*0050*/ 	.dword	_ZN39_INTERNAL_ddc2b9ad_4_k_cu_daa17c6c_28944cuda3std6ranges3__45__cpo9iter_moveE
	.align		8
        /*0058*/ 	.dword	_ZN39_INTERNAL_ddc2b9ad_4_k_cu_daa17c6c_28944cute7productE
	.align		8
        /*0060*/ 	.dword	_ZN39_INTERNAL_ddc2b9ad_4_k_cu_daa17c6c_28944cute1_E
	.align		8
        /*0068*/ 	.dword	$str$22
	.align		8
        /*0070*/ 	.dword	$str$23


//--------------------- .text._ZN7cutlass13device_kernelINS_4gemm6kernel13GemmUniversalIN4cute5tupleIJiiiiEEENS1_10collective13CollectiveMmaINS1_34MainloopSm90TmaGmmaWarpSpecializedILi3ENS5_IJNS4_1CILi1EEENSA_ILi2EEESB_EEENS1_35KernelTmaWarpSpecializedCooperativeEEENS5_IJNSA_ILi256EEENSA_ILi128EEENSA_ILi64EEEEEENS_6half_tENS5_IJlSB_lEEESK_SL_NS4_8TiledMMAINS4_8MMA_AtomIJNS4_4SM904GMMA26MMA_64x128x16_F32F16F16_SSILNSP_5MajorE0ELSR_0ELNSP_7ScaleInE1ELSS_1EEEEEENS4_6LayoutINS5_IJSC_SB_SB_EEENS5_IJSB_NSA_ILi0EEESX_EEEEENS5_IJNS4_10UnderscoreES10_S10_EEEEENS4_23SM90_TMA_LOAD_MULTICASTENS4_14ComposedLayoutINS4_7SwizzleILi3ELi4ELi3EEENS4_18smem_ptr_flag_bitsILi16EEENSV_INS5_IJNSA_ILi8EEESI_EEENS5_IJSI_SB_EEEEEEEvNS4_8identityENS4_13SM90_TMA_LOADES1D_vS1E_EENS_8epilogue10collective6detail29Sm90TmaWarpSpecializedAdapterINS1I_15DefaultEpilogueISK_SL_SL_NS1H_6thread17LinearCombinationISK_Li1EffLNS1M_9ScaleType4KindE0ELNS_15FloatRoundStyleE2ESK_EENS1_15EpilogueDefaultEEEEEvvEEEEvNT_6ParamsE --------------------------
	.section	.text._ZN7cutlass13device_kernelINS_4gemm6kernel13GemmUniversalIN4cute5tupleIJiiiiEEENS1_10collective13CollectiveMmaINS1_34MainloopSm90TmaGmmaWarpSpecializedILi3ENS5_IJNS4_1CILi1EEENSA_ILi2EEESB_EEENS1_35KernelTmaWarpSpecializedCooperativeEEENS5_IJNSA_ILi256EEENSA_ILi128EEENSA_ILi64EEEEEENS_6half_tENS5_IJlSB_lEEESK_SL_NS4_8TiledMMAINS4_8MMA_AtomIJNS4_4SM904GMMA26MMA_64x128x16_F32F16F16_SSILNSP_5MajorE0ELSR_0ELNSP_7ScaleInE1ELSS_1EEEEEENS4_6LayoutINS5_IJSC_SB_SB_EEENS5_IJSB_NSA_ILi0EEESX_EEEEENS5_IJNS4_10UnderscoreES10_S10_EEEEENS4_23SM90_TMA_LOAD_MULTICASTENS4_14ComposedLayoutINS4_7SwizzleILi3ELi4ELi3EEENS4_18smem_ptr_flag_bitsILi16EEENSV_INS5_IJNSA_ILi8EEESI_EEENS5_IJSI_SB_EEEEEEEvNS4_8identityENS4_13SM90_TMA_LOADES1D_vS1E_EENS_8epilogue10collective6detail29Sm90TmaWarpSpecializedAdapterINS1I_15DefaultEpilogueISK_SL_SL_NS1H_6thread17LinearCombinationISK_Li1EffLNS1M_9ScaleType4KindE0ELNS_15FloatRoundStyleE2ESK_EENS1_15EpilogueDefaultEEEEEvvEEEEvNT_6ParamsE,"ax",@progbits
	.align	128
.text._ZN7cutlass13device_kernelINS_4gemm6kernel13GemmUniversalIN4cute5tupleIJiiiiEEENS1_10collective13CollectiveMmaINS1_34MainloopSm90TmaGmmaWarpSpecializedILi3ENS5_IJNS4_1CILi1EEENSA_ILi2EEESB_EEENS1_35KernelTmaWarpSpecializedCooperativeEEENS5_IJNSA_ILi256EEENSA_ILi128EEENSA_ILi64EEEEEENS_6half_tENS5_IJlSB_lEEESK_SL_NS4_8TiledMMAINS4_8MMA_AtomIJNS4_4SM904GMMA26MMA_64x128x16_F32F16F16_SSILNSP_5MajorE0ELSR_0ELNSP_7ScaleInE1ELSS_1EEEEEENS4_6LayoutINS5_IJSC_SB_SB_EEENS5_IJSB_NSA_ILi0EEESX_EEEEENS5_IJNS4_10UnderscoreES10_S10_EEEEENS4_23SM90_TMA_LOAD_MULTICASTENS4_14ComposedLayoutINS4_7SwizzleILi3ELi4ELi3EEENS4_18smem_ptr_flag_bitsILi16EEENSV_INS5_IJNSA_ILi8EEESI_EEENS5_IJSI_SB_EEEEEEEvNS4_8identityENS4_13SM90_TMA_LOADES1D_vS1E_EENS_8epilogue10collective6detail29Sm90TmaWarpSpecializedAdapterINS1I_15DefaultEpilogueISK_SL_SL_NS1H_6thread17LinearCombinationISK_Li1EffLNS1M_9ScaleType4KindE0ELNS_15FloatRoundStyleE2ESK_EENS1_15EpilogueDefaultEEEEEvvEEEEvNT_6ParamsE:
        .type           _ZN7cutlass13device_kernelINS_4gemm6kernel13GemmUniversalIN4cute5tupleIJiiiiEEENS1_10collective13CollectiveMmaINS1_34MainloopSm90TmaGmmaWarpSpecializedILi3ENS5_IJNS4_1CILi1EEENSA_ILi2EEESB_EEENS1_35KernelTmaWarpSpecializedCooperativeEEENS5_IJNSA_ILi256EEENSA_ILi128EEENSA_ILi64EEEEEENS_6half_tENS5_IJlSB_lEEESK_SL_NS4_8TiledMMAINS4_8MMA_AtomIJNS4_4SM904GMMA26MMA_64x128x16_F32F16F16_SSILNSP_5MajorE0ELSR_0ELNSP_7ScaleInE1ELSS_1EEEEEENS4_6LayoutINS5_IJSC_SB_SB_EEENS5_IJSB_NSA_ILi0EEESX_EEEEENS5_IJNS4_10UnderscoreES10_S10_EEEEENS4_23SM90_TMA_LOAD_MULTICASTENS4_14ComposedLayoutINS4_7SwizzleILi3ELi4ELi3EEENS4_18smem_ptr_flag_bitsILi16EEENSV_INS5_IJNSA_ILi8EEESI_EEENS5_IJSI_SB_EEEEEEEvNS4_8identityENS4_13SM90_TMA_LOADES1D_vS1E_EENS_8epilogue10collective6detail29Sm90TmaWarpSpecializedAdapterINS1I_15DefaultEpilogueISK_SL_SL_NS1H_6thread17LinearCombinationISK_Li1EffLNS1M_9ScaleType4KindE0ELNS_15FloatRoundStyleE2ESK_EENS1_15EpilogueDefaultEEEEEvvEEEEvNT_6ParamsE,@function
        .size           _ZN7cutlass13device_kernelINS_4gemm6kernel13GemmUniversalIN4cute5tupleIJiiiiEEENS1_10collective13CollectiveMmaINS1_34MainloopSm90TmaGmmaWarpSpecializedILi3ENS5_IJNS4_1CILi1EEENSA_ILi2EEESB_EEENS1_35KernelTmaWarpSpecializedCooperativeEEENS5_IJNSA_ILi256EEENSA_ILi128EEENSA_ILi64EEEEEENS_6half_tENS5_IJlSB_lEEESK_SL_NS4_8TiledMMAINS4_8MMA_AtomIJNS4_4SM904GMMA26MMA_64x128x16_F32F16F16_SSILNSP_5MajorE0ELSR_0ELNSP_7ScaleInE1ELSS_1EEEEEENS4_6LayoutINS5_IJSC_SB_SB_EEENS5_IJSB_NSA_ILi0EEESX_EEEEENS5_IJNS4_10UnderscoreES10_S10_EEEEENS4_23SM90_TMA_LOAD_MULTICASTENS4_14ComposedLayoutINS4_7SwizzleILi3ELi4ELi3EEENS4_18smem_ptr_flag_bitsILi16EEENSV_INS5_IJNSA_ILi8EEESI_EEENS5_IJSI_SB_EEEEEEEvNS4_8identityENS4_13SM90_TMA_LOADES1D_vS1E_EENS_8epilogue10collective6detail29Sm90TmaWarpSpecializedAdapterINS1I_15DefaultEpilogueISK_SL_SL_NS1H_6thread17LinearCombinationISK_Li1EffLNS1M_9ScaleType4KindE0ELNS_15FloatRoundStyleE2ESK_EENS1_15EpilogueDefaultEEEEEvvEEEEvNT_6ParamsE,(.L_x_323 - _ZN7cutlass13device_kernelINS_4gemm6kernel13GemmUniversalIN4cute5tupleIJiiiiEEENS1_10collective13CollectiveMmaINS1_34MainloopSm90TmaGmmaWarpSpecializedILi3ENS5_IJNS4_1CILi1EEENSA_ILi2EEESB_EEENS1_35KernelTmaWarpSpecializedCooperativeEEENS5_IJNSA_ILi256EEENSA_ILi128EEENSA_ILi64EEEEEENS_6half_tENS5_IJlSB_lEEESK_SL_NS4_8TiledMMAINS4_8MMA_AtomIJNS4_4SM904GMMA26MMA_64x128x16_F32F16F16_SSILNSP_5MajorE0ELSR_0ELNSP_7ScaleInE1ELSS_1EEEEEENS4_6LayoutINS5_IJSC_SB_SB_EEENS5_IJSB_NSA_ILi0EEESX_EEEEENS5_IJNS4_10UnderscoreES10_S10_EEEEENS4_23SM90_TMA_LOAD_MULTICASTENS4_14ComposedLayoutINS4_7SwizzleILi3ELi4ELi3EEENS4_18smem_ptr_flag_bitsILi16EEENSV_INS5_IJNSA_ILi8EEESI_EEENS5_IJSI_SB_EEEEEEEvNS4_8identityENS4_13SM90_TMA_LOADES1D_vS1E_EENS_8epilogue10collective6detail29Sm90TmaWarpSpecializedAdapterINS1I_15DefaultEpilogueISK_SL_SL_NS1H_6thread17LinearCombinationISK_Li1EffLNS1M_9ScaleType4KindE0ELNS_15FloatRoundStyleE2ESK_EENS1_15EpilogueDefaultEEEEEvvEEEEvNT_6ParamsE)
        .other          _ZN7cutlass13device_kernelINS_4gemm6kernel13GemmUniversalIN4cute5tupleIJiiiiEEENS1_10collective13CollectiveMmaINS1_34MainloopSm90TmaGmmaWarpSpecializedILi3ENS5_IJNS4_1CILi1EEENSA_ILi2EEESB_EEENS1_35KernelTmaWarpSpecializedCooperativeEEENS5_IJNSA_ILi256EEENSA_ILi128EEENSA_ILi64EEEEEENS_6half_tENS5_IJlSB_lEEESK_SL_NS4_8TiledMMAINS4_8MMA_AtomIJNS4_4SM904GMMA26MMA_64x128x16_F32F16F16_SSILNSP_5MajorE0ELSR_0ELNSP_7ScaleInE1ELSS_1EEEEEENS4_6LayoutINS5_IJSC_SB_SB_EEENS5_IJSB_NSA_ILi0EEESX_EEEEENS5_IJNS4_10UnderscoreES10_S10_EEEEENS4_23SM90_TMA_LOAD_MULTICASTENS4_14ComposedLayoutINS4_7SwizzleILi3ELi4ELi3EEENS4_18smem_ptr_flag_bitsILi16EEENSV_INS5_IJNSA_ILi8EEESI_EEENS5_IJSI_SB_EEEEEEEvNS4_8identityENS4_13SM90_TMA_LOADES1D_vS1E_EENS_8epilogue10collective6detail29Sm90TmaWarpSpecializedAdapterINS1I_15DefaultEpilogueISK_SL_SL_NS1H_6thread17LinearCombinationISK_Li1EffLNS1M_9ScaleType4KindE0ELNS_15FloatRoundStyleE2ESK_EENS1_15EpilogueDefaultEEEEEvvEEEEvNT_6ParamsE,@"STO_CUDA_ENTRY STV_DEFAULT"
_ZN7cutlass13device_kernelINS_4gemm6kernel13GemmUniversalIN4cute5tupleIJiiiiEEENS1_10collective13CollectiveMmaINS1_34MainloopSm90TmaGmmaWarpSpecializedILi3ENS5_IJNS4_1CILi1EEENSA_ILi2EEESB_EEENS1_35KernelTmaWarpSpecializedCooperativeEEENS5_IJNSA_ILi256EEENSA_ILi128EEENSA_ILi64EEEEEENS_6half_tENS5_IJlSB_lEEESK_SL_NS4_8TiledMMAINS4_8MMA_AtomIJNS4_4SM904GMMA26MMA_64x128x16_F32F16F16_SSILNSP_5MajorE0ELSR_0ELNSP_7ScaleInE1ELSS_1EEEEEENS4_6LayoutINS5_IJSC_SB_SB_EEENS5_IJSB_NSA_ILi0EEESX_EEEEENS5_IJNS4_10UnderscoreES10_S10_EEEEENS4_23SM90_TMA_LOAD_MULTICASTENS4_14ComposedLayoutINS4_7SwizzleILi3ELi4ELi3EEENS4_18smem_ptr_flag_bitsILi16EEENSV_INS5_IJNSA_ILi8EEESI_EEENS5_IJSI_SB_EEEEEEEvNS4_8identityENS4_13SM90_TMA_LOADES1D_vS1E_EENS_8epilogue10collective6detail29Sm90TmaWarpSpecializedAdapterINS1I_15DefaultEpilogueISK_SL_SL_NS1H_6thread17LinearCombinationISK_Li1EffLNS1M_9ScaleType4KindE0ELNS_15FloatRoundStyleE2ESK_EENS1_15EpilogueDefaultEEEEEvvEEEEvNT_6ParamsE:
[----:B------:R-:W0:Y:S01]  /*0000*/  LDC R1, c[0x0][0x28] ;  /* 0x00000a00ff017b82 */ /* 0x000e220000000800 */
[----:B------:R-:W1:Y:S01]  /*0010*/  S2R R18, SR_TID.X ;  /* 0x0000000000127919 */ /* 0x000e620000002100 */
[----:B------:R-:W-:Y:S01]  /*0020*/  ELECT P0, URZ, PT ;  /* 0x00000000003f782f */ /* 0x000fe20003800000 */
[----:B------:R-:W-:Y:S01]  /*0030*/  BSSY B0, `(.L_x_0) ;  /* 0x000000f000007945 */ /* 0x000fe20003800000 */
[--C-:B-1----:R-:W-:Y:S02]  /*0040*/  SHF.R.U32.HI R0, RZ, 0x5, R18.reuse ;  /* 0x00000005ff007819 */ /* 0x102fe40000011612 */
[----:B------:R-:W-:-:S03]  /*0050*/  SHF.R.U32.HI R3, RZ, 0x7, R18 ;  /* 0x00000007ff037819 */ /* 0x000fc60000011612 */
[----:B------:R-:W1:Y:S04]  /*0060*/  SHFL.IDX PT, R2, R0, RZ, 0x1f ;  /* 0x00001fff00027589 */ /* 0x000e6800000e0000 */
[----:B------:R2:W3:Y:S01]  /*0070*/  SHFL.IDX PT, R5, R3, RZ, 0x1f ;  /* 0x00001fff03057589 */ /* 0x0004e200000e0000 */
[----:B-1----:R-:W-:-:S13]  /*0080*/  ISETP.NE.OR P0, PT, R2, RZ, !P0 ;  /* 0x000000ff0200720c */ /* 0x002fda0004705670 */
[----:B0-23--:R-:W-:Y:S05]  /*0090*/  @P0 BRA `(.L_x_1) ;  /* 0x0000000000200947 */ /* 0x00dfea0003800000 */
[----:B------:R-:W-:Y:S02]  /*00a0*/  ULDC.64 UR4, c[0x0][0x198] ;  /* 0x0000660000047ab9 */ /* 0x000fe40000000a00 */
[----:B------:R-:W-:Y:S02]  /*00b0*/  UIADD3 UR6, UP0, UR4, 0xf0, URZ ;  /* 0x000000f004067890 */ /* 0x000fe4000ff1e03f */
[----:B------:R-:W-:Y:S02]  /*00c0*/  UIADD3 UR4, UP1, UR4, 0x1f0, URZ ;  /* 0x000001f004047890 */ /* 0x000fe4000ff3e03f */
[----:B------:R-:W-:Y:S02]  /*00d0*/  UIADD3.X UR7, URZ, UR5, URZ, UP0, !UPT ;  /* 0x000000053f077290 */ /* 0x000fe400087fe43f */
[----:B------:R-:W-:-:S07]  /*00e0*/  UIADD3.X UR5, URZ, UR5, URZ, UP1, !UPT ;  /* 0x000000053f057290 */ /* 0x000fce0008ffe43f */
[----:B------:R0:W-:Y:S02]  /*00f0*/  UTMACCTL.PF [UR6] ;  /* 0x00000000060079b9 */ /* 0x0001e40008040000 */
[----:B------:R0:W-:Y:S02]  /*0100*/  UTMACCTL.PF [UR4] ;  /* 0x00000000040079b9 */ /* 0x0001e40008040000 */
[----:B0-----:R-:W-:Y:S01]  /*0110*/  NOP ;  /* 0x0000000000007918 */ /* 0x001fe20000000000 */
.L_x_1:
[----:B------:R-:W-:Y:S05]  /*0120*/  BSYNC B0 ;  /* 0x0000000000007941 */ /* 0x000fea0003800000 */
.L_x_0:
[----:B------:R-:W0:Y:S02]  /*0130*/  SHFL.IDX PT, R3, R0, RZ, 0x1f ;  /* 0x00001fff00037589 */ /* 0x000e2400000e0000 */
[----:B0-----:R-:W-:-:S13]  /*0140*/  ISETP.NE.AND P0, PT, R3, RZ, PT ;  /* 0x000000ff0300720c */ /* 0x001fda0003f05270 */
[----:B------:R-:W-:Y:S05]  /*0150*/  @P0 BRA `(.L_x_2) ;  /* 0x0000000000500947 */ /* 0x000fea0003800000 */
[----:B------:R-:W0:Y:S01]  /*0160*/  S2UR UR8, SR_CgaCtaId ;  /* 0x00000000000879c3 */ /* 0x000e220000008800 */
[----:B------:R-:W-:Y:S01]  /*0170*/  UMOV UR4, 0x400 ;  /* 0x0000040000047882 */ /* 0x000fe20000000000 */
[----:B------:R-:W-:Y:S01]  /*0180*/  UMOV UR5, 0x1 ;  /* 0x0000000100057882 */ /* 0x000fe20000000000 */
[----:B------:R-:W-:Y:S01]  /*0190*/  UMOV UR6, 0x4 ;  /* 0x0000000400067882 */ /* 0x000fe20000000000 */
[----:B------:R-:W-:Y:S01]  /*01a0*/  ELECT P0, URZ, PT ;  /* 0x00000000003f782f */ /* 0x000fe20003800000 */
[----:B------:R-:W-:-:S04]  /*01b0*/  UIADD3 UR6, -UR6, 0x100000, URZ ;  /* 0x0010000006067890 */ /* 0x000fc8000fffe13f */
[----:B------:R-:W-:Y:S02]  /*01c0*/  USHF.L.U32 UR7, UR6, 0xb, URZ ;  /* 0x0000000b06077899 */ /* 0x000fe4000800063f */
[----:B------:R-:W-:Y:S02]  /*01d0*/  USHF.L.U32 UR6, UR6, 0x1, URZ ;  /* 0x0000000106067899 */ /* 0x000fe4000800063f */
[----:B0-----:R-:W-:Y:S02]  /*01e0*/  ULEA UR8, UR8, UR4, 0x18 ;  /* 0x0000000408087291 */ /* 0x001fe4000f8ec03f */
[----:B------:R-:W-:-:S04]  /*01f0*/  UIADD3 UR4, -UR5, 0x100000, URZ ;  /* 0x0010000005047890 */ /* 0x000fc8000fffe13f */
[----:B------:R-:W-:Y:S02]  /*0200*/  USHF.L.U32 UR5, UR4, 0xb, URZ ;  /* 0x0000000b04057899 */ /* 0x000fe4000800063f */
[----:B------:R-:W-:Y:S01]  /*0210*/  USHF.L.U32 UR4, UR4, 0x1, URZ ;  /* 0x0000000104047899 */ /* 0x000fe2000800063f */
[----:B------:R-:W0:Y:S11]  /*0220*/  FENCE.VIEW.ASYNC.S ;  /* 0x00000000000073c6 */ /* 0x000e360000000000 */
[----:B0-----:R0:W1:Y:S01]  /*0230*/  SYNCS.EXCH.64 URZ, [UR8], UR4 ;  /* 0x00000004083f75b2 */ /* 0x0010620008000100 */
[----:B------:R0:W2:Y:S01]  /*0240*/  SYNCS.EXCH.64 URZ, [UR8+0x18], UR6 ;  /* 0x00001806083f75b2 */ /* 0x0000a20008000100 */
[----:B------:R0:W3:Y:S01]  /*0250*/  SYNCS.EXCH.64 URZ, [UR8+0x8], UR4 ;  /* 0x00000804083f75b2 */ /* 0x0000e20008000100 */
[----:B------:R0:W4:Y:S01]  /*0260*/  SYNCS.EXCH.64 URZ, [UR8+0x20], UR6 ;  /* 0x00002006083f75b2 */ /* 0x0001220008000100 */
[----:B------:R0:W0:Y:S01]  /*0270*/  SYNCS.EXCH.64 URZ, [UR8+0x10], UR4 ;  /* 0x00001004083f75b2 */ /* 0x0000220008000100 */
[----:B------:R0:W0:Y:S01]  /*0280*/  SYNCS.EXCH.64 URZ, [UR8+0x28], UR6 ;  /* 0x00002806083f75b2 */ /* 0x0000220008000100 */
[----:B------:R-:W-:Y:S01]  /*0290*/  NOP ;  /* 0x0000000000007918 */ /* 0x000fe20000000000 */
.L_x_2:
[----:B------:R-:W5:Y:S01]  /*02a0*/  SHFL.IDX PT, R0, R0, RZ, 0x1f ;  /* 0x00001fff00007589 */ /* 0x000f6200000e0000 */
[----:B------:R-:W-:Y:S01]  /*02b0*/  SHF.R.S32.HI R7, RZ, 0x1f, R18 ;  /* 0x0000001fff077819 */ /* 0x000fe20000011412 */
[----:B0-----:R-:W0:Y:S01]  /*02c0*/  S2UR UR8, SR_CTAID.X ;  /* 0x00000000000879c3 */ /* 0x001e220000002500 */
[----:B------:R-:W-:Y:S01]  /*02d0*/  ELECT P0, URZ, PT ;  /* 0x00000000003f782f */ /* 0x000fe20003800000 */
[----:B------:R-:W1:Y:S01]  /*02e0*/  S2R R4, SR_CTAID.Y ;  /* 0x0000000000047919 */ /* 0x000e620000002600 */
[----:B------:R-:W-:Y:S01]  /*02f0*/  LEA.HI R7, R7, R18, RZ, 0x7 ;  /* 0x0000001207077211 */ /* 0x000fe200078f38ff */
[----:B------:R-:W-:Y:S01]  /*0300*/  ULDC UR4, c[0x0][0x154] ;  /* 0x0000550000047ab9 */ /* 0x000fe20000000800 */
[----:B------:R-:W-:Y:S01]  /*0310*/  SHF.R.S32.HI R8, RZ, 0x1f, R3 ;  /* 0x0000001fff087819 */ /* 0x000fe20000011403 */
[----:B------:R-:W-:Y:S01]  /*0320*/  NOP ;  /* 0x0000000000007918 */ /* 0x000fe20000000000 */
[----:B------:R-:W-:Y:S01]  /*0330*/  LOP3.LUT R7, R7, 0xffffff80, RZ, 0xc0, !PT ;  /* 0xffffff8007077812 */ /* 0x000fe200078ec0ff */
[----:B------:R-:W2:Y:S01]  /*0340*/  LDC R12, c[0x0][0x140] ;  /* 0x00005000ff0c7b82 */ /* 0x000ea20000000800 */
[----:B------:R-:W-:Y:S01]  /*0350*/  LEA.HI R8, R8, R3, RZ, 0x2 ;  /* 0x0000000308087211 */ /* 0x000fe200078f10ff */
[----:B------:R-:W-:-:S02]  /*0360*/  NOP ;  /* 0x0000000000007918 */ /* 0x000fc40000000000 */
[----:B------:R-:W-:Y:S01]  /*0370*/  IMAD.IADD R6, R18, 0x1, -R7 ;  /* 0x0000000112067824 */ /* 0x000fe200078e0a07 */
[----:B------:R-:W-:-:S03]  /*0380*/  LOP3.LUT R8, R8, 0x3ffffffc, RZ, 0xc0, !PT ;  /* 0x3ffffffc08087812 */ /* 0x000fc600078ec0ff */
[----:B------:R-:W3:Y:S01]  /*0390*/  LDC R10, c[0x0][0x144] ;  /* 0x00005100ff0a7b82 */ /* 0x000ee20000000800 */
[----:B------:R-:W-:Y:S02]  /*03a0*/  SHF.R.S32.HI R7, RZ, 0x1f, R6 ;  /* 0x0000001fff077819 */ /* 0x000fe40000011406 */
[----:B------:R-:W-:Y:S02]  /*03b0*/  LOP3.LUT P2, RZ, R6, 0x7, RZ, 0xc0, !PT ;  /* 0x0000000706ff7812 */ /* 0x000fe4000784c0ff */
[----:B------:R-:W-:Y:S02]  /*03c0*/  LEA.HI R7, R7, R6, RZ, 0x3 ;  /* 0x0000000607077211 */ /* 0x000fe400078f18ff */
[----:B-----5:R-:W-:Y:S02]  /*03d0*/  ISETP.NE.OR P0, PT, R0, RZ, !P0 ;  /* 0x000000ff0000720c */ /* 0x020fe40004705670 */
[--C-:B------:R-:W-:Y:S02]  /*03e0*/  SHF.R.S32.HI R0, RZ, 0x3, R7.reuse ;  /* 0x00000003ff007819 */ /* 0x100fe40000011407 */
[----:B------:R-:W-:-:S02]  /*03f0*/  SHF.R.S32.HI R7, RZ, 0x1f, R7 ;  /* 0x0000001fff077819 */ /* 0x000fc40000011407 */
[----:B------:R-:W-:Y:S02]  /*0400*/  IADD3 R6, R5, -0x1, RZ ;  /* 0xffffffff05067810 */ /* 0x000fe40007ffe0ff */
[----:B------:R-:W-:Y:S02]  /*0410*/  LEA.HI R7, R7, R0, RZ, 0x2 ;  /* 0x0000000007077211 */ /* 0x000fe400078f10ff */
[----:B--2---:R-:W-:Y:S02]  /*0420*/  ISETP.EQ.U32.AND P3, PT, R12, 0x1, PT ;  /* 0x000000010c00780c */ /* 0x004fe40003f62070 */
[----:B-1----:R-:W-:Y:S01]  /*0430*/  I2FP.F32.U32 R9, R4 ;  /* 0x0000000400097245 */ /* 0x002fe20000201000 */
[----:B------:R-:W-:Y:S01]  /*0440*/  VOTEU.ALL UP0, P0 ;  /* 0x00000000003f7886 */ /* 0x000fe20000000000 */
[----:B------:R-:W-:Y:S01]  /*0450*/  LOP3.LUT R7, R7, 0xfffffffc, RZ, 0xc0, !PT ;  /* 0xfffffffc07077812 */ /* 0x000fe200078ec0ff */
[----:B------:R-:W-:Y:S01]  /*0460*/  VOTEU.ALL UP1, P0 ;  /* 0x00000000003f7886 */ /* 0x000fe20000020000 */
[----:B------:R-:W-:Y:S01]  /*0470*/  ISETP.GE.U32.AND P5, PT, R6, 0x2, PT ;  /* 0x000000020600780c */ /* 0x000fe20003fa6070 */
[----:B------:R-:W-:Y:S01]  /*0480*/  FMUL R11, R9, UR4 ;  /* 0x00000004090b7c20 */ /* 0x000fe20008400000 */
[----:B------:R-:W-:Y:S01]  /*0490*/  IMAD.IADD R9, R3, 0x1, -R8 ;  /* 0x0000000103097824 */ /* 0x000fe200078e0a08 */
[----:B0-----:R-:W-:Y:S01]  /*04a0*/  I2FP.F32.U32 R8, UR8 ;  /* 0x0000000800087c45 */ /* 0x001fe20008201000 */
[----:B------:R-:W-:Y:S01]  /*04b0*/  IMAD.IADD R0, R0, 0x1, -R7 ;  /* 0x0000000100007824 */ /* 0x000fe200078e0a07 */
[----:B------:R-:W0:Y:S01]  /*04c0*/  @!UP0 S2UR UR7, SR_CgaCtaId ;  /* 0x00000000000789c3 */ /* 0x000e220000008800 */
[----:B------:R-:W-:Y:S01]  /*04d0*/  ULDC UR4, c[0x0][0x150] ;  /* 0x0000540000047ab9 */ /* 0x000fe20000000800 */
[----:B------:R-:W1:Y:S01]  /*04e0*/  F2I.U32.TRUNC.NTZ R11, R11 ;  /* 0x0000000b000b7305 */ /* 0x000e62000020f000 */
[----:B------:R-:W-:Y:S01]  /*04f0*/  FMUL R8, R8, UR4 ;  /* 0x0000000408087c20 */ /* 0x000fe20008400000 */
[----:B------:R-:W-:Y:S01]  /*0500*/  SHF.R.S32.HI R3, RZ, 0x1f, R2 ;  /* 0x0000001fff037819 */ /* 0x000fe20000011402 */
[----:B------:R-:W-:Y:S01]  /*0510*/  IMAD R9, R9, 0x4, R0 ;  /* 0x0000000409097824 */ /* 0x000fe200078e0200 */
[----:B------:R-:W-:Y:S01]  /*0520*/  UMOV UR4, 0x20 ;  /* 0x0000002000047882 */ /* 0x000fe20000000000 */
[----:B------:R-:W-:Y:S01]  /*0530*/  @!UP0 UMOV UR6, 0x400 ;  /* 0x0000040000068882 */ /* 0x000fe20000000000 */
[----:B------:R-:W2:Y:S01]  /*0540*/  LDC R7, c[0x0][0x148] ;  /* 0x00005200ff077b82 */ /* 0x000ea20000000800 */
[----:B------:R-:W-:Y:S01]  /*0550*/  LEA.HI R3, R3, R2, RZ, 0x2 ;  /* 0x0000000203037211 */ /* 0x000fe200078f10ff */
[----:B------:R-:W5:Y:S01]  /*0560*/  F2I.U32.TRUNC.NTZ R8, R8 ;  /* 0x0000000800087305 */ /* 0x000f62000020f000 */
[----:B------:R-:W-:Y:S01]  /*0570*/  IMAD.SHL.U32 R22, R9, 0x4, RZ ;  /* 0x0000000409167824 */ /* 0x000fe200078e00ff */
[----:B------:R-:W-:-:S04]  /*0580*/  @!UP0 UIADD3 UR4, -UR4, 0x100000, URZ ;  /* 0x0010000004048890 */ /* 0x000fc8000fffe13f */
[----:B------:R-:W-:Y:S02]  /*0590*/  @!UP0 USHF.L.U32 UR5, UR4, 0xb, URZ ;  /* 0x0000000b04058899 */ /* 0x000fe4000800063f */
[----:B------:R-:W-:Y:S01]  /*05a0*/  @!UP0 USHF.L.U32 UR4, UR4, 0x1, URZ ;  /* 0x0000000104048899 */ /* 0x000fe2000800063f */
[----:B------:R-:W-:Y:S02]  /*05b0*/  LOP3.LUT R3, R3, 0xfffffffc, RZ, 0xc0, !PT ;  /* 0xfffffffc03037812 */ /* 0x000fe400078ec0ff */
[----:B------:R-:W-:Y:S01]  /*05c0*/  LOP3.LUT R22, R9, 0xc, R22, 0x78, !PT ;  /* 0x0000000c09167812 */ /* 0x000fe200078e7816 */
[----:B-1----:R-:W-:Y:S02]  /*05d0*/  IMAD.MOV R21, RZ, RZ, -R11 ;  /* 0x000000ffff157224 */ /* 0x002fe400078e0a0b */
[----:B------:R-:W-:Y:S01]  /*05e0*/  IMAD.IADD R0, R2, 0x1, -R3 ;  /* 0x0000000102007824 */ /* 0x000fe200078e0a03 */
[----:B0-----:R-:W-:Y:S01]  /*05f0*/  @!UP0 ULEA UR6, UR7, UR6, 0x18 ;  /* 0x0000000607068291 */ /* 0x001fe2000f8ec03f */
[----:B-----5:R-:W-:-:S03]  /*0600*/  IMAD.MOV R3, RZ, RZ, -R8 ;  /* 0x000000ffff037224 */ /* 0x020fc600078e0a08 */
[----:B------:R-:W-:Y:S01]  /*0610*/  ISETP.NE.AND P1, PT, R0, 0x3, PT ;  /* 0x000000030000780c */ /* 0x000fe20003f25270 */
[----:B------:R-:W-:Y:S01]  /*0620*/  VOTEU.ALL UP0, P0 ;  /* 0x00000000003f7886 */ /* 0x000fe20000000000 */
[----:B------:R-:W-:Y:S01]  /*0630*/  ISETP.LT.U32.AND P0, PT, R22, 0x2, !P2 ;  /* 0x000000021600780c */ /* 0x000fe20005701070 */
[----:B---3--:R-:W-:Y:S01]  /*0640*/  IMAD R3, R10, R3, UR8 ;  /* 0x000000080a037e24 */ /* 0x008fe2000f8e0203 */
[----:B------:R-:W-:Y:S01]  /*0650*/  ISETP.EQ.OR P1, PT, R0, RZ, !P1 ;  /* 0x000000ff0000720c */ /* 0x000fe20004f22670 */
[----:B--2---:R-:W-:Y:S01]  /*0660*/  IMAD R9, R7, R21, R4 ;  /* 0x0000001507097224 */ /* 0x004fe200078e0204 */
[C---:B------:R-:W-:Y:S02]  /*0670*/  ISETP.NE.AND P2, PT, R5.reuse, RZ, PT ;  /* 0x000000ff0500720c */ /* 0x040fe40003f45270 */
[----:B------:R-:W-:Y:S01]  /*0680*/  ISETP.EQ.AND P1, PT, R5, RZ, P1 ;  /* 0x000000ff0500720c */ /* 0x000fe20000f22270 */
[----:B------:R-:W0:Y:S02]  /*0690*/  FENCE.VIEW.ASYNC.S ;  /* 0x00000000000073c6 */ /* 0x000e240000000000 */
[----:B0-----:R0:W1:Y:S01]  /*06a0*/  @!UP0 SYNCS.EXCH.64 URZ, [UR6+0x40], UR4 ;  /* 0x00004004063f85b2 */ /* 0x0010620008000100 */
[----:B------:R-:W-:-:S02]  /*06b0*/  ISETP.NE.AND P4, PT, R9, R22, PT ;  /* 0x000000160900720c */ /* 0x000fc40003f85270 */
[----:B------:R-:W-:Y:S02]  /*06c0*/  SEL R19, RZ, 0x1, !P1 ;  /* 0x00000001ff137807 */ /* 0x000fe40004800000 */
[----:B------:R-:W-:Y:S02]  /*06d0*/  ISETP.EQ.OR P4, PT, R3, RZ, !P4 ;  /* 0x000000ff0300720c */ /* 0x000fe40006782670 */
[----:B------:R-:W-:Y:S02]  /*06e0*/  SEL R19, R19, 0x2, P5 ;  /* 0x0000000213137807 */ /* 0x000fe40002800000 */
[----:B------:R-:W-:-:S04]  /*06f0*/  PLOP3.LUT P0, PT, P0, P4, PT, 0x80, 0x0 ;  /* 0x000000000000781c */ /* 0x000fc80000709070 */
[----:B------:R-:W-:Y:S01]  /*0700*/  P2R R156, PR, RZ, 0x1 ;  /* 0x00000001ff9c7803 */ /* 0x000fe20000000000 */
[----:B------:R0:W2:Y:S01]  /*0710*/  @!UP1 SYNCS.EXCH.64 URZ, [UR6+0x48], UR4 ;  /* 0x00004804063f95b2 */ /* 0x0000a20008000100 */
[----:B------:R-:W-:Y:S01]  /*0720*/  NOP ;  /* 0x0000000000007918 */ /* 0x000fe20000000000 */
[----:B------:R-:W-:Y:S06]  /*0730*/  @!P3 BRA `(.L_x_3) ;  /* 0x000000000008b947 */ /* 0x000fec0003800000 */
[----:B-12-4-:R-:W-:Y:S01]  /*0740*/  UCGABAR_ARV ;  /* 0x00000000000079c7 */ /* 0x016fe20008000000 */
[----:B------:R-:W-:Y:S05]  /*0750*/  BRA `(.L_x_4) ;  /* 0x0000000000047947 */ /* 0x000fea0003800000 */
.L_x_3:
[----:B-12-4-:R-:W-:Y:S01]  /*0760*/  NOP ;  /* 0x0000000000007918 */ /* 0x016fe20000000000 */
.L_x_4:
[----:B------:R-:W1:Y:S01]  /*0770*/  LDC R2, c[0x0][0x65c] ;  /* 0x00019700ff027b82 */ /* 0x000e620000000800 */
[----:B------:R-:W-:Y:S02]  /*0780*/  IMAD.U32 R8, RZ, RZ, UR8 ;  /* 0x00000008ff087e24 */ /* 0x000fe4000f8e00ff */
[----:B------:R-:W-:Y:S01]  /*0790*/  IMAD.MOV.U32 R9, RZ, RZ, RZ ;  /* 0x000000ffff097224 */ /* 0x000fe200078e00ff */
[----:B-1----:R-:W-:-:S04]  /*07a0*/  ISETP.NE.AND P1, PT, R2, 0x1, PT ;  /* 0x000000010200780c */ /* 0x002fc80003f25270 */
[----:B------:R-:W-:-:S09]  /*07b0*/  P2R R5, PR, RZ, 0x2 ;  /* 0x00000002ff057803 */ /* 0x000fd20000000000 */
[----:B------:R-:W1:Y:S01]  /*07c0*/  @P1 LDC R17, c[0x0][0x10] ;  /* 0x00000400ff111b82 */ /* 0x000e620000000800 */
[----:B------:R-:W-:Y:S02]  /*07d0*/  @P1 IMAD.MOV.U32 R5, RZ, RZ, RZ ;  /* 0x000000ffff051224 */ /* 0x000fe400078e00ff */
[----:B------:R-:W-:-:S05]  /*07e0*/  @P1 IMAD.MOV.U32 R13, RZ, RZ, RZ ;  /* 0x000000ffff0d1224 */ /* 0x000fca00078e00ff */
[----:B------:R-:W2:Y:S01]  /*07f0*/  @!P1 LDC R11, c[0x0][0xc] ;  /* 0x00000300ff0b9b82 */ /* 0x000ea20000000800 */
[----:B-1----:R-:W-:-:S04]  /*0800*/  @P1 IMAD.WIDE.U32 R16, R17, UR8, R4 ;  /* 0x0000000811101c25 */ /* 0x002fc8000f8e0004 */
[----:B------:R-:W-:Y:S02]  /*0810*/  @P1 IMAD.IADD R17, R17, 0x1, R13 ;  /* 0x0000000111111824 */ /* 0x000fe400078e020d */
[----:B--2---:R-:W-:-:S04]  /*0820*/  @!P1 IMAD.WIDE.U32 R8, R4, R11, R8 ;  /* 0x0000000b04089225 */ /* 0x004fc800078e0008 */
[----:B------:R-:W-:Y:S02]  /*0830*/  @!P1 IMAD.MOV.U32 R16, RZ, RZ, R8 ;  /* 0x000000ffff109224 */ /* 0x000fe400078e0008 */
[----:B------:R-:W-:Y:S01]  /*0840*/  @!P1 IMAD.MOV.U32 R17, RZ, RZ, R9 ;  /* 0x000000ffff119224 */ /* 0x000fe200078e0009 */
[----:B------:R-:W-:Y:S06]  /*0850*/  @!P3 BRA `(.L_x_5) ;  /* 0x00000000000cb947 */ /* 0x000fec0003800000 */
[----:B------:R-:W-:Y:S01]  /*0860*/  UCGABAR_WAIT ;  /* 0x0000000000007dc7 */ /* 0x000fe20008000000 */
[----:B------:R-:W-:Y:S01]  /*0870*/  CCTL.IVALL ;  /* 0x00000000ff00798f */ /* 0x000fe20002000000 */
[----:B------:R-:W-:Y:S05]  /*0880*/  BRA `(.L_x_6) ;  /* 0x0000000000047947 */ /* 0x000fea0003800000 */
.L_x_5:
[----:B------:R-:W-:Y:S06]  /*0890*/  BAR.SYNC.DEFER_BLOCKING 0x0 ;  /* 0x0000000000007b1d */ /* 0x000fec0000010000 */
.L_x_6:
[----:B------:R-:W-:Y:S05]  /*08a0*/  @!P2 BRA `(.L_x_7) ;  /* 0x000000a40090a947 */ /* 0x000fea0003800000 */
[----:B------:R-:W-:-:S13]  /*08b0*/  ISETP.GT.U32.AND P0, PT, R6, 0x1, PT ;  /* 0x000000010600780c */ /* 0x000fda0003f04070 */
[----:B0-----:R-:W-:Y:S05]  /*08c0*/  @P0 EXIT ;  /* 0x000000000000094d */ /* 0x001fea0003800000 */
[----:B------:R-:W-:Y:S01]  /*08d0*/  ULDC.64 UR4, c[0x0][0x650] ;  /* 0x0001940000047ab9 */ /* 0x000fe20000000a00 */
[----:B------:R-:W-:Y:S01]  /*08e0*/  PRMT R0, RZ, 0x7610, R0 ;  /* 0x00007610ff007816 */ /* 0x000fe20000000000 */
[----:B------:R-:W-:Y:S01]  /*08f0*/  IMAD.MOV.U32 R153, RZ, RZ, -0x1 ;  /* 0xffffffffff997424 */ /* 0x000fe200078e00ff */
[----:B------:R-:W-:Y:S01]  /*0900*/  ISETP.GE.U32.AND P0, PT, R16, UR4, PT ;  /* 0x0000000410007c0c */ /* 0x000fe2000bf06070 */
[----:B------:R-:W-:Y:S01]  /*0910*/  IMAD.MOV.U32 R23, RZ, RZ, -0x1 ;  /* 0xffffffffff177424 */ /* 0x000fe200078e00ff */
[----:B------:R-:W-:Y:S02]  /*0920*/  MOV R152, 0xffffffff ;  /* 0xffffffff00987802 */ /* 0x000fe40000000f00 */
[----:B------:R-:W-:-:S13]  /*0930*/  ISETP.GE.U32.AND.EX P0, PT, R17, UR5, PT, P0 ;  /* 0x0000000511007c0c */ /* 0x000fda000bf06100 */
[----:B------:R-:W-:Y:S05]  /*0940*/  @P0 BRA `(.L_x_8) ;  /* 0x00000004002c0947 */ /* 0x000fea0003800000 */
[----:B------:R-:W0:Y:S01]  /*0950*/  LDC.64 R24, c[0x0][0x628] ;  /* 0x00018a00ff187b82 */ /* 0x000e220000000a00 */
[----:B------:R-:W-:Y:S02]  /*0960*/  IMAD.MOV.U32 R8, RZ, RZ, R16 ;  /* 0x000000ffff087224 */ /* 0x000fe400078e0010 */
[----:B------:R-:W-:-:S05]  /*0970*/  IMAD.MOV.U32 R9, RZ, RZ, R17 ;  /* 0x000000ffff097224 */ /* 0x000fca00078e0011 */
[----:B------:R-:W1:Y:S08]  /*0980*/  LDC R0, c[0x0][0x630] ;  /* 0x00018c00ff007b82 */ /* 0x000e700000000800 */
[----:B------:R-:W2:Y:S01]  /*0990*/  LDC.64 R26, c[0x0][0x620] ;  /* 0x00018800ff1a7b82 */ /* 0x000ea20000000a00 */
[----:B0-----:R-:W-:-:S04]  /*09a0*/  ISETP.NE.U32.AND P0, PT, R24, RZ, PT ;  /* 0x000000ff1800720c */ /* 0x001fc80003f05070 */
[----:B------:R-:W-:-:S13]  /*09b0*/  ISETP.NE.AND.EX P0, PT, R25, RZ, PT, P0 ;  /* 0x000000ff1900720c */ /* 0x000fda0003f05300 */
[----:B-12---:R-:W-:Y:S05]  /*09c0*/  @!P0 BRA `(.L_x_9) ;  /* 0x0000000000288947 */ /* 0x006fea0003800000 */
[----:B------:R-:W0:Y:S02]  /*09d0*/  LDC R13, c[0x0][0x634] ;  /* 0x00018d00ff0d7b82 */ /* 0x000e240000000800 */
[----:B0-----:R-:W-:-:S05]  /*09e0*/  IADD3 R13, P0, R16, R13, RZ ;  /* 0x0000000d100d7210 */ /* 0x001fca0007f1e0ff */
[----:B------:R-:W-:-:S04]  /*09f0*/  IMAD.X R15, RZ, RZ, R17, P0 ;  /* 0x000000ffff0f7224 */ /* 0x000fc800000e0611 */
[----:B------:R-:W-:-:S04]  /*0a00*/  IMAD.WIDE.U32 R8, R15, R24, RZ ;  /* 0x000000180f087225 */ /* 0x000fc800078e00ff */
[----:B------:R-:W-:-:S04]  /*0a10*/  IMAD.WIDE.U32 R10, P0, R13, R25, R8 ;  /* 0x000000190d0a7225 */ /* 0x000fc80007800008 */
[----:B------:R-:W-:-:S04]  /*0a20*/  IMAD.WIDE.U32 R8, R13, R24, RZ ;  /* 0x000000180d087225 */ /* 0x000fc800078e00ff */
[----:B------:R-:W-:Y:S01]  /*0a30*/  IMAD.X R13, RZ, RZ, RZ, P0 ;  /* 0x000000ffff0d7224 */ /* 0x000fe200000e06ff */
[----:B------:R-:W-:Y:S01]  /*0a40*/  IADD3 RZ, P0, R9, R10, RZ ;  /* 0x0000000a09ff7210 */ /* 0x000fe20007f1e0ff */
[----:B------:R-:W-:-:S04]  /*0a50*/  IMAD.MOV.U32 R12, RZ, RZ, R11 ;  /* 0x000000ffff0c7224 */ /* 0x000fc800078e000b */
[----:B------:R-:W-:-:S08]  /*0a60*/  IMAD.WIDE.U32.X R8, R15, R25, R12, P0 ;  /* 0x000000190f087225 */ /* 0x000fd000000e040c */
.L_x_9:
[----:B------:R-:W0:Y:S01]  /*0a70*/  LDC.64 R24, c[0x0][0x640] ;  /* 0x00019000ff187b82 */ /* 0x000e220000000a00 */
[-CC-:B------:R-:W-:Y:S01]  /*0a80*/  SHF.R.U64 R28, R8, R0.reuse, R9.reuse ;  /* 0x00000000081c7219 */ /* 0x180fe20000001209 */
[----:B------:R-:W-:Y:S01]  /*0a90*/  IMAD R30, R7, R21, R4 ;  /* 0x00000015071e7224 */ /* 0x000fe200078e0204 */
[----:B------:R-:W-:Y:S01]  /*0aa0*/  SHF.R.U32.HI R0, RZ, R0, R9 ;  /* 0x00000000ff007219 */ /* 0x000fe20000011609 */
[----:B------:R-:W-:Y:S01]  /*0ab0*/  IMAD.MOV.U32 R21, RZ, RZ, 0x1 ;  /* 0x00000001ff157424 */ /* 0x000fe200078e00ff */
[----:B------:R-:W-:-:S03]  /*0ac0*/  IADD3 R5, P0, RZ, -R28, RZ ;  /* 0x8000001cff057210 */ /* 0x000fc60007f1e0ff */
[----:B------:R-:W1:Y:S01]  /*0ad0*/  LDC R6, c[0x0][0x618] ;  /* 0x00018600ff067b82 */ /* 0x000e620000000800 */
[----:B------:R-:W-:-:S05]  /*0ae0*/  IADD3.X R9, RZ, ~R0, RZ, P0, !PT ;  /* 0x80000000ff097210 */ /* 0x000fca00007fe4ff */
[-C--:B------:R-:W-:Y:S02]  /*0af0*/  IMAD R0, R9, R26.reuse, RZ ;  /* 0x0000001a09007224 */ /* 0x080fe400078e02ff */
[----:B------:R-:W2:Y:S01]  /*0b00*/  LDC R11, c[0x0][0x608] ;  /* 0x00018200ff0b7b82 */ /* 0x000ea20000000800 */
[----:B------:R-:W-:-:S04]  /*0b10*/  IMAD.WIDE.U32 R8, R5, R26, R16 ;  /* 0x0000001a05087225 */ /* 0x000fc800078e0010 */
[----:B------:R-:W-:-:S03]  /*0b20*/  IMAD R5, R5, R27, R0 ;  /* 0x0000001b05057224 */ /* 0x000fc600078e0200 */
[----:B------:R-:W3:Y:S01]  /*0b30*/  LDC R12, c[0x0][0x658] ;  /* 0x00019600ff0c7b82 */ /* 0x000ee20000000800 */
[----:B0-----:R-:W-:Y:S01]  /*0b40*/  ISETP.NE.U32.AND P0, PT, R24, RZ, PT ;  /* 0x000000ff1800720c */ /* 0x001fe20003f05070 */
[----:B------:R-:W-:Y:S02]  /*0b50*/  IMAD.IADD R5, R9, 0x1, R5 ;  /* 0x0000000109057824 */ /* 0x000fe400078e0205 */
[----:B------:R-:W-:Y:S01]  /*0b60*/  IMAD.MOV.U32 R9, RZ, RZ, -0x1 ;  /* 0xffffffffff097424 */ /* 0x000fe200078e00ff */
[----:B------:R-:W-:-:S03]  /*0b70*/  ISETP.NE.AND.EX P0, PT, R25, RZ, PT, P0 ;  /* 0x000000ff1900720c */ /* 0x000fc60003f05300 */
[----:B------:R-:W0:Y:S01]  /*0b80*/  LDC R15, c[0x0][0x600] ;  /* 0x00018000ff0f7b82 */ /* 0x000e220000000800 */
[-CC-:B-1----:R-:W-:Y:S02]  /*0b90*/  SHF.R.U64 R13, R8, R6.reuse, R5.reuse ;  /* 0x00000006080d7219 */ /* 0x182fe40000001205 */
[----:B------:R-:W-:-:S05]  /*0ba0*/  SHF.R.U32.HI R0, RZ, R6, R5 ;  /* 0x00000006ff007219 */ /* 0x000fca0000011605 */
[----:B------:R-:W1:Y:S01]  /*0bb0*/  LDC R14, c[0x0][0x648] ;  /* 0x00019200ff0e7b82 */ /* 0x000e620000000800 */
[-CC-:B--2---:R-:W-:Y:S02]  /*0bc0*/  SHF.R.U64 R27, R13, R11.reuse, R0.reuse ;  /* 0x0000000b0d1b7219 */ /* 0x184fe40000001200 */
[----:B------:R-:W-:-:S05]  /*0bd0*/  SHF.R.U32.HI R5, RZ, R11, R0 ;  /* 0x0000000bff057219 */ /* 0x000fca0000011600 */
[----:B------:R-:W2:Y:S01]  /*0be0*/  LDC R20, c[0x0][0x638] ;  /* 0x00018e00ff147b82 */ /* 0x000ea20000000800 */
[-CC-:B---3--:R-:W-:Y:S02]  /*0bf0*/  SHF.R.U64 R26, R27, R12.reuse, R5.reuse ;  /* 0x0000000c1b1a7219 */ /* 0x188fe40000001205 */
[-C--:B------:R-:W-:Y:S02]  /*0c00*/  SHF.L.U32 R0, R9, R12.reuse, RZ ;  /* 0x0000000c09007219 */ /* 0x080fe400000006ff */
[----:B------:R-:W-:Y:S01]  /*0c10*/  SHF.R.U32.HI R5, RZ, R12, R5 ;  /* 0x0000000cff057219 */ /* 0x000fe20000011605 */
[----:B------:R-:W-:Y:S01]  /*0c20*/  IMAD.MOV.U32 R4, RZ, RZ, R26 ;  /* 0x000000ffff047224 */ /* 0x000fe200078e001a */
[----:B------:R-:W-:Y:S01]  /*0c30*/  LOP3.LUT R10, RZ, R0, RZ, 0x33, !PT ;  /* 0x00000000ff0a7212 */ /* 0x000fe200078e33ff */
[----:B------:R-:W3:Y:S01]  /*0c40*/  LDC R23, c[0x0][0x610] ;  /* 0x00018400ff177b82 */ /* 0x000ee20000000800 */
[----:B------:R-:W-:Y:S05]  /*0c50*/  @!P0 BRA `(.L_x_10) ;  /* 0x0000000000288947 */ /* 0x000fea0003800000 */
[----:B------:R-:W4:Y:S02]  /*0c60*/  LDC R9, c[0x0][0x64c] ;  /* 0x00019300ff097b82 */ /* 0x000f240000000800 */
[----:B----4-:R-:W-:-:S05]  /*0c70*/  IADD3 R9, P0, R26, R9, RZ ;  /* 0x000000091a097210 */ /* 0x010fca0007f1e0ff */
        /* <DEDUP_REMOVED lines=8> */
.L_x_10:
[----:B-1----:R-:W-:Y:S02]  /*0d00*/  SHF.R.U64 R4, R4, R14, R5 ;  /* 0x0000000e04047219 */ /* 0x002fe40000001205 */
[----:B------:R-:W-:Y:S02]  /*0d10*/  SHF.L.U32 R0, R21, R12, RZ ;  /* 0x0000000c15007219 */ /* 0x000fe400000006ff */
[----:B------:R-:W-:Y:S01]  /*0d20*/  LOP3.LUT R5, R27, R10, RZ, 0xc0, !PT ;  /* 0x0000000a1b057212 */ /* 0x000fe200078ec0ff */
[----:B------:R-:W-:Y:S01]  /*0d30*/  IMAD.MOV R7, RZ, RZ, -R4 ;  /* 0x000000ffff077224 */ /* 0x000fe200078e0a04 */
[----:B0-----:R-:W-:Y:S02]  /*0d40*/  IADD3 R6, R15, -0x1, RZ ;  /* 0xffffffff0f067810 */ /* 0x001fe40007ffe0ff */
[----:B------:R-:W-:Y:S01]  /*0d50*/  SEL R3, R3, R30, !P1 ;  /* 0x0000001e03037207 */ /* 0x000fe20004800000 */
[----:B------:R-:W-:Y:S01]  /*0d60*/  IMAD R4, R0, R4, R5 ;  /* 0x0000000400047224 */ /* 0x000fe200078e0205 */
[----:B------:R-:W-:Y:S01]  /*0d70*/  LOP3.LUT R6, R13, R6, RZ, 0xc0, !PT ;  /* 0x000000060d067212 */ /* 0x000fe200078ec0ff */
[----:B--2---:R-:W-:-:S02]  /*0d80*/  IMAD R0, R7, R20, R26 ;  /* 0x0000001407007224 */ /* 0x004fc400078e021a */
[----:B---3--:R-:W-:Y:S02]  /*0d90*/  IMAD R3, R4, R23, R3 ;  /* 0x0000001704037224 */ /* 0x008fe400078e0203 */
[----:B------:R-:W-:Y:S02]  /*0da0*/  IMAD R152, R0, R15, R6 ;  /* 0x0000000f00987224 */ /* 0x000fe400078e0206 */
[----:B------:R-:W-:Y:S02]  /*0db0*/  IMAD.MOV.U32 R4, RZ, RZ, 0x1 ;  /* 0x00000001ff047424 */ /* 0x000fe400078e00ff */
[----:B------:R-:W-:Y:S01]  /*0dc0*/  IMAD.MOV.U32 R23, RZ, RZ, R28 ;  /* 0x000000ffff177224 */ /* 0x000fe200078e001c */
[----:B------:R-:W-:Y:S02]  /*0dd0*/  SEL R153, R152, R3, !P1 ;  /* 0x0000000398997207 */ /* 0x000fe40004800000 */
[----:B------:R-:W-:Y:S02]  /*0de0*/  PRMT R0, R4, 0x7610, R0 ;  /* 0x0000761004007816 */ /* 0x000fe40000000000 */
[----:B------:R-:W-:-:S07]  /*0df0*/  SEL R152, R3, R152, !P1 ;  /* 0x0000009803987207 */ /* 0x000fce0004800000 */
.L_x_8:
[----:B------:R-:W-:-:S08]  /*0e00*/  NOP ;  /* 0x0000000000007918 */ /* 0x000fd00000000000 */
[----:B------:R-:W0:Y:S02]  /*0e10*/  USETMAXREG.TRY_ALLOC.CTAPOOL UP0, 0xe8 ;  /* 0x000000e8000079c8 */ /* 0x000e240008000600 */
[----:B0-----:R-:W-:-:S13]  /*0e20*/  PLOP3.LUT P0, PT, PT, PT, UP0, 0x80, 0x0 ;  /* 0x000000000000781c */ /* 0x001fda0003f0f008 */
[----:B------:R-:W-:Y:S05]  /*0e30*/  @!P0 BRA `(.L_x_8) ;  /* 0xfffffffc00f08947 */ /* 0x000fea000383ffff */
[----:B------:R-:W-:Y:S01]  /*0e40*/  ULDC.64 UR4, c[0x0][0x598] ;  /* 0x0001660000047ab9 */ /* 0x000fe20000000a00 */
[----:B------:R-:W-:Y:S01]  /*0e50*/  ULDC.64 UR36, c[0x0][0x208] ;  /* 0x0000820000247ab9 */ /* 0x000fe20000000a00 */
[----:B------:R-:W-:-:S04]  /*0e60*/  ISETP.NE.U32.AND P0, PT, RZ, UR4, PT ;  /* 0x00000004ff007c0c */ /* 0x000fc8000bf05070 */
[----:B------:R-:W-:-:S13]  /*0e70*/  ISETP.NE.AND.EX P0, PT, RZ, UR5, PT, P0 ;  /* 0x00000005ff007c0c */ /* 0x000fda000bf05300 */
[----:B------:R-:W-:Y:S05]  /*0e80*/  @!P0 BRA `(.L_x_11) ;  /* 0x00000000001c8947 */ /* 0x000fea0003800000 */
[----:B------:R-:W0:Y:S02]  /*0e90*/  LDC.64 R4, c[0x0][0x598] ;  /* 0x00016600ff047b82 */ /* 0x000e240000000a00 */
[----:B0-----:R-:W2:Y:S02]  /*0ea0*/  LDG.E.64 R4, desc[UR36][R4.64] ;  /* 0x0000002404047981 */ /* 0x001ea4000c1e1b00 */
[----:B--2---:R-:W-:-:S04]  /*0eb0*/  ISETP.NE.U32.AND P0, PT, R4, RZ, PT ;  /* 0x000000ff0400720c */ /* 0x004fc80003f05070 */
[----:B------:R-:W-:-:S13]  /*0ec0*/  ISETP.NE.AND.EX P0, PT, R5, RZ, PT, P0 ;  /* 0x000000ff0500720c */ /* 0x000fda0003f05300 */
[----:B------:R-:W-:Y:S05]  /*0ed0*/  @!P0 BRA `(.L_x_11) ;  /* 0x0000000000088947 */ /* 0x000fea0003800000 */
[----:B------:R0:W5:Y:S01]  /*0ee0*/  LD.E R154, desc[UR36][R4.64] ;  /* 0x00000024049a7980 */ /* 0x000162000c101900 */
[----:B------:R-:W-:Y:S05]  /*0ef0*/  BRA `(.L_x_12) ;  /* 0x0000000000247947 */ /* 0x000fea0003800000 */
.L_x_11:
[----:B------:R-:W-:Y:S02]  /*0f00*/  ULDC.64 UR4, c[0x0][0x588] ;  /* 0x0001620000047ab9 */ /* 0x000fe40000000a00 */
[----:B------:R-:W-:-:S04]  /*0f10*/  ISETP.NE.U32.AND P0, PT, RZ, UR4, PT ;  /* 0x00000004ff007c0c */ /* 0x000fc8000bf05070 */
[----:B------:R-:W-:-:S13]  /*0f20*/  ISETP.NE.AND.EX P0, PT, RZ, UR5, PT, P0 ;  /* 0x00000005ff007c0c */ /* 0x000fda000bf05300 */
[----:B------:R-:W-:Y:S05]  /*0f30*/  @!P0 BRA `(.L_x_13) ;  /* 0x00000000000c8947 */ /* 0x000fea0003800000 */
[----:B------:R-:W0:Y:S02]  /*0f40*/  LDC.64 R154, c[0x0][0x588] ;  /* 0x00016200ff9a7b82 */ /* 0x000e240000000a00 */
[----:B0-----:R1:W5:Y:S01]  /*0f50*/  LDG.E R154, desc[UR36][R154.64] ;  /* 0x000000249a9a7981 */ /* 0x001362000c1e1900 */
[----:B------:R-:W-:Y:S05]  /*0f60*/  BRA `(.L_x_12) ;  /* 0x0000000000087947 */ /* 0x000fea0003800000 */
.L_x_13:
[----:B------:R-:W-:Y:S02]  /*0f70*/  ULDC UR4, c[0x0][0x580] ;  /* 0x0001600000047ab9 */ /* 0x000fe40000000800 */
[----:B------:R-:W-:-:S07]  /*0f80*/  IMAD.U32 R154, RZ, RZ, UR4 ;  /* 0x00000004ff9a7e24 */ /* 0x000fce000f8e00ff */
.L_x_12:
[----:B------:R-:W-:Y:S02]  /*0f90*/  ULDC.64 UR4, c[0x0][0x5a0] ;  /* 0x0001680000047ab9 */ /* 0x000fe40000000a00 */
[----:B------:R-:W-:-:S04]  /*0fa0*/  ISETP.NE.U32.AND P0, PT, RZ, UR4, PT ;  /* 0x00000004ff007c0c */ /* 0x000fc8000bf05070 */
[----:B------:R-:W-:-:S13]  /*0fb0*/  ISETP.NE.AND.EX P0, PT, RZ, UR5, PT, P0 ;  /* 0x00000005ff007c0c */ /* 0x000fda000bf05300 */
[----:B------:R-:W-:Y:S05]  /*0fc0*/  @!P0 BRA `(.L_x_14) ;  /* 0x00000000001c8947 */ /* 0x000fea0003800000 */
[----:B0-----:R-:W0:Y:S02]  /*0fd0*/  LDC.64 R4, c[0x0][0x5a0] ;  /* 0x00016800ff047b82 */ /* 0x001e240000000a00 */
[----:B0-----:R-:W2:Y:S02]  /*0fe0*/  LDG.E.64 R4, desc[UR36][R4.64] ;  /* 0x0000002404047981 */ /* 0x001ea4000c1e1b00 */
[----:B--2---:R-:W-:-:S04]  /*0ff0*/  ISETP.NE.U32.AND P0, PT, R4, RZ, PT ;  /* 0x000000ff0400720c */ /* 0x004fc80003f05070 */
[----:B------:R-:W-:-:S13]  /*1000*/  ISETP.NE.AND.EX P0, PT, R5, RZ, PT, P0 ;  /* 0x000000ff0500720c */ /* 0x000fda0003f05300 */
[----:B------:R-:W-:Y:S05]  /*1010*/  @!P0 BRA `(.L_x_14) ;  /* 0x0000000000088947 */ /* 0x000fea0003800000 */
[----:B-1----:R0:W5:Y:S01]  /*1020*/  LD.E R155, desc[UR36][R4.64] ;  /* 0x00000024049b7980 */ /* 0x002162000c101900 */
[----:B------:R-:W-:Y:S05]  /*1030*/  BRA `(.L_x_15) ;  /* 0x0000000000247947 */ /* 0x000fea0003800000 */
.L_x_14:
[----:B------:R-:W-:Y:S02]  /*1040*/  ULDC.64 UR4, c[0x0][0x590] ;  /* 0x0001640000047ab9 */ /* 0x000fe40000000a00 */
[----:B------:R-:W-:-:S04]  /*1050*/  ISETP.NE.U32.AND P0, PT, RZ, UR4, PT ;  /* 0x00000004ff007c0c */ /* 0x000fc8000bf05070 */
[----:B------:R-:W-:-:S13]  /*1060*/  ISETP.NE.AND.EX P0, PT, RZ, UR5, PT, P0 ;  /* 0x00000005ff007c0c */ /* 0x000fda000bf05300 */
[----:B------:R-:W-:Y:S05]  /*1070*/  @!P0 BRA `(.L_x_16) ;  /* 0x00000000000c8947 */ /* 0x000fea0003800000 */
[----:B0-----:R-:W1:Y:S02]  /*1080*/  LDC.64 R4, c[0x0][0x590] ;  /* 0x00016400ff047b82 */ /* 0x001e640000000a00 */
[----:B-1----:R1:W5:Y:S01]  /*1090*/  LDG.E R155, desc[UR36][R4.64] ;  /* 0x00000024049b7981 */ /* 0x002362000c1e1900 */
[----:B------:R-:W-:Y:S05]  /*10a0*/  BRA `(.L_x_15) ;  /* 0x0000000000087947 */ /* 0x000fea0003800000 */
.L_x_16:
[----:B------:R-:W-:Y:S02]  /*10b0*/  ULDC UR4, c[0x0][0x584] ;  /* 0x0001610000047ab9 */ /* 0x000fe40000000800 */
[----:B-1----:R-:W-:-:S07]  /*10c0*/  IMAD.U32 R155, RZ, RZ, UR4 ;  /* 0x00000004ff9b7e24 */ /* 0x002fce000f8e00ff */
.L_x_15:
[----:B------:R-:W-:-:S13]  /*10d0*/  LOP3.LUT P0, RZ, R0, 0xff, RZ, 0xc0, !PT ;  /* 0x000000ff00ff7812 */ /* 0x000fda000780c0ff */
[----:B------:R-:W-:Y:S05]  /*10e0*/  @!P0 EXIT ;  /* 0x000000000000894d */ /* 0x000fea0003800000 */
[----:B------:R-:W-:Y:S01]  /*10f0*/  ULDC UR4, c[0x0][0x28c] ;  /* 0x0000a30000047ab9 */ /* 0x000fe20000000800 */
[----:B------:R-:W-:Y:S01]  /*1100*/  LOP3.LUT R164, R19, 0x1, RZ, 0xfc, !PT ;  /* 0x0000000113a47812 */ /* 0x000fe200078efcff */
[----:B------:R-:W-:Y:S01]  /*1110*/  UIADD3 UR4, UR4, 0x3f, URZ ;  /* 0x0000003f04047890 */ /* 0x000fe2000fffe03f */
[----:B------:R-:W-:Y:S01]  /*1120*/  UMOV UR38, URZ ;  /* 0x0000003f00267c82 */ /* 0x000fe20008000000 */
[----:B------:R-:W-:Y:S02]  /*1130*/  UMOV UR39, URZ ;  /* 0x0000003f00277c82 */ /* 0x000fe40008000000 */
[----:B------:R-:W-:-:S04]  /*1140*/  USHF.R.S32.HI UR5, URZ, 0x1f, UR4 ;  /* 0x0000001f3f057899 */ /* 0x000fc80008011404 */
[----:B------:R-:W-:-:S04]  /*1150*/  ULEA.HI UR5, UR5, UR4, URZ, 0x6 ;  /* 0x0000000405057291 */ /* 0x000fc8000f8f303f */
[----:B------:R-:W-:-:S12]  /*1160*/  USHF.R.S32.HI UR40, URZ, 0x6, UR5 ;  /* 0x000000063f287899 */ /* 0x000fd80008011405 */
.L_x_290:
[----:B------:R-:W-:Y:S01]  /*1170*/  LOP3.LUT R0, R18, 0x80, RZ, 0xc0, !PT ;  /* 0x0000008012007812 */ /* 0x000fe200078ec0ff */
[----:B--2---:R-:W2:Y:S01]  /*1180*/  S2UR UR7, SR_CgaCtaId ;  /* 0x00000000000779c3 */ /* 0x004ea20000008800 */
[----:B------:R-:W-:Y:S02]  /*1190*/  UMOV UR6, 0x400 ;  /* 0x0000040000067882 */ /* 0x000fe40000000000 */
[----:B------:R-:W-:-:S06]  /*11a0*/  SHF.R.U32.HI R0, RZ, 0x7, R0 ;  /* 0x00000007ff007819 */ /* 0x000fcc0000011600 */
[----:B---3--:R-:W3:Y:S01]  /*11b0*/  SHFL.IDX PT, R0, R0, RZ, 0x1f ;  /* 0x00001fff00007589 */ /* 0x008ee200000e0000 */
[----:B--2---:R-:W-:Y:S01]  /*11c0*/  ULEA UR6, UR7, UR6, 0x18 ;  /* 0x0000000607067291 */ /* 0x004fe2000f8ec03f */
[----:B---3--:R-:W-:-:S13]  /*11d0*/  R2UR UR4, R0 ;  /* 0x00000000000472ca */ /* 0x008fda00000e0000 */
[----:B------:R-:W-:-:S04]  /*11e0*/  ULEA.HI UR5, UR4, UR4, URZ, 0x1 ;  /* 0x0000000404057291 */ /* 0x000fc8000f8f083f */
[----:B------:R-:W-:-:S04]  /*11f0*/  ULOP3.LUT UR5, UR5, 0x7fffe, URZ, 0xc0, !UPT ;  /* 0x0007fffe05057892 */ /* 0x000fc8000f8ec03f */
[----:B------:R-:W-:-:S03]  /*1200*/  UIADD3 UR5, UR4, -UR5, URZ ;  /* 0x8000000504057290 */ /* 0x000fc6000fffe03f */
[----:B------:R-:W-:Y:S01]  /*1210*/  ULDC UR4, c[0x0][0x28c] ;  /* 0x0000a30000047ab9 */ /* 0x000fe20000000800 */
[----:B------:R-:W-:Y:S01]  /*1220*/  ULEA UR5, UR5, UR6, 0xd ;  /* 0x0000000605057291 */ /* 0x000fe2000f8e683f */
[----:B------:R-:W-:-:S03]  /*1230*/  ISETP.LT.AND P0, PT, RZ, UR4, PT ;  /* 0x00000004ff007c0c */ /* 0x000fc6000bf01270 */
[----:B------:R-:W-:-:S04]  /*1240*/  UIADD3 UR5, UR5, 0x100, URZ ;  /* 0x0000010005057890 */ /* 0x000fc8000fffe03f */
[----:B------:R-:W-:-:S04]  /*1250*/  USHF.R.U32.HI UR5, URZ, 0x4, UR5 ;  /* 0x000000043f057899 */ /* 0x000fc80008011605 */
[----:B------:R-:W-:Y:S02]  /*1260*/  ULOP3.LUT UR41, UR5, 0x3fff, URZ, 0xc0, !UPT ;  /* 0x00003fff05297892 */ /* 0x000fe4000f8ec03f */
[----:B-1--45:R-:W-:Y:S10]  /*1270*/  @P0 BRA `(.L_x_17) ;  /* 0x0000000000400947 */ /* 0x032ff40003800000 */
[----:B------:R-:W-:Y:S01]  /*1280*/  MOV R0, 0x0 ;  /* 0x0000000000007802 */ /* 0x000fe20000000f00 */
[----:B------:R-:W-:Y:S01]  /*1290*/  ULDC.64 UR4, c[0x4][0x68] ;  /* 0x01001a0000047ab9 */ /* 0x000fe20000000a00 */
[----:B------:R-:W-:Y:S01]  /*12a0*/  ULDC.64 UR6, c[0x4][0x8] ;  /* 0x0100020000067ab9 */ /* 0x000fe20000000a00 */
[----:B01----:R-:W-:Y:S01]  /*12b0*/  IMAD.U32 R4, RZ, RZ, UR4 ;  /* 0x00000004ff047e24 */ /* 0x003fe2000f8e00ff */
[----:B------:R0:W1:Y:S01]  /*12c0*/  LDC.64 R14, c[0x4][R0] ;  /* 0x01000000000e7b82 */ /* 0x0000620000000a00 */
[----:B------:R-:W-:Y:S01]  /*12d0*/  IMAD.U32 R5, RZ, RZ, UR5 ;  /* 0x00000005ff057e24 */ /* 0x000fe2000f8e00ff */
[----:B------:R-:W-:Y:S01]  /*12e0*/  ULDC.64 UR4, c[0x4][0x70] ;  /* 0x01001c0000047ab9 */ /* 0x000fe20000000a00 */
[----:B------:R-:W-:Y:S01]  /*12f0*/  IMAD.U32 R10, RZ, RZ, UR6 ;  /* 0x00000006ff0a7e24 */ /* 0x000fe2000f8e00ff */
[----:B------:R-:W-:Y:S01]  /*1300*/  MOV R6, UR4 ;  /* 0x0000000400067c02 */ /* 0x000fe20008000f00 */
[----:B------:R-:W-:Y:S02]  /*1310*/  IMAD.U32 R7, RZ, RZ, UR5 ;  /* 0x00000005ff077e24 */ /* 0x000fe4000f8e00ff */
[----:B------:R-:W-:-:S02]  /*1320*/  IMAD.U32 R11, RZ, RZ, UR7 ;  /* 0x00000007ff0b7e24 */ /* 0x000fc4000f8e00ff */
[----:B------:R-:W-:Y:S02]  /*1330*/  IMAD.MOV.U32 R8, RZ, RZ, 0x1e1 ;  /* 0x000001e1ff087424 */ /* 0x000fe400078e00ff */
[----:B------:R-:W-:Y:S02]  /*1340*/  IMAD.MOV.U32 R12, RZ, RZ, 0x1 ;  /* 0x00000001ff0c7424 */ /* 0x000fe400078e00ff */
[----:B0-----:R-:W-:-:S07]  /*1350*/  IMAD.MOV.U32 R13, RZ, RZ, RZ ;  /* 0x000000ffff0d7224 */ /* 0x001fce00078e00ff */
[----:B------:R-:W-:-:S07]  /*1360*/  LEPC R20, `(.L_x_17) ;  /* 0x000000001014794e */ /* 0x000fce0000000000 */
[----:B-1---5:R-:W-:Y:S05]  /*1370*/  CALL.ABS.NOINC R14 ;  /* 0x000000000e007343 */ /* 0x022fea0003c00000 */
.L_x_17:
[----:B------:R-:W-:-:S13]  /*1380*/  ISETP.NE.AND P0, PT, R164, 0x3, PT ;  /* 0x00000003a400780c */ /* 0x000fda0003f05270 */
[----:B------:R-:W-:Y:S05]  /*1390*/  @!P0 BRA `(.L_x_18) ;  /* 0x0000000000048947 */ /* 0x000fea0003800000 */
[----:B------:R-:W-:Y:S01]  /*13a0*/  BPT.TRAP 0x1 ;  /* 0x000000040000795c */ /* 0x000fe20000300000 */
.L_x_18:
[----:B------:R-:W2:Y:S01]  /*13b0*/  S2UR UR5, SR_CgaCtaId ;  /* 0x00000000000579c3 */ /* 0x000ea20000008800 */
[----:B------:R-:W-:Y:S01]  /*13c0*/  UMOV UR4, 0x400 ;  /* 0x0000040000047882 */ /* 0x000fe20000000000 */
[----:B------:R-:W-:Y:S01]  /*13d0*/  IMAD.U32 R3, RZ, RZ, UR39 ;  /* 0x00000027ff037e24 */ /* 0x000fe2000f8e00ff */
[----:B------:R-:W-:-:S04]  /*13e0*/  MOV R0, UR38 ;  /* 0x0000002600007c02 */ /* 0x000fc80008000f00 */
[----:B------:R-:W-:Y:S01]  /*13f0*/  SHF.L.U32 R0, R0, 0x1f, RZ ;  /* 0x0000001f00007819 */ /* 0x000fe200000006ff */
[----:B--2---:R-:W-:-:S06]  /*1400*/  ULEA UR4, UR5, UR4, 0x18 ;  /* 0x0000000405047291 */ /* 0x004fcc000f8ec03f */
[----:B------:R-:W-:-:S04]  /*1410*/  IMAD.U32 R6, RZ, RZ, UR4 ;  /* 0x00000004ff067e24 */ /* 0x000fc8000f8e00ff */
[----:B------:R-:W-:-:S04]  /*1420*/  IMAD R3, R3, 0x8, R6 ;  /* 0x0000000803037824 */ /* 0x000fc800078e0206 */
[----:B------:R2:W3:Y:S01]  /*1430*/  SYNCS.PHASECHK.TRANS64.TRYWAIT P1, [R3+URZ], R0 ;  /* 0x00000000030075a7 */ /* 0x0004e2000802017f */
[----:B------:R-:W-:Y:S05]  /*1440*/  @!P0 BRA `(.L_x_19) ;  /* 0x0000000000048947 */ /* 0x000fea0003800000 */
[----:B------:R-:W-:Y:S01]  /*1450*/  BPT.TRAP 0x1 ;  /* 0x000000040000795c */ /* 0x000fe20000300000 */
.L_x_19:
[----:B---3--:R-:W-:Y:S05]  /*1460*/  @P1 BRA `(.L_x_20) ;  /* 0x0000000000081947 */ /* 0x008fea0003800000 */
[----:B------:R-:W3:Y:S02]  /*1470*/  SYNCS.PHASECHK.TRANS64.TRYWAIT P1, [R3+URZ], R0 ;  /* 0x00000000030075a7 */ /* 0x000ee4000802017f */
[----:B---3--:R-:W-:Y:S05]  /*1480*/  @!P1 BRA `(.L_x_21) ;  /* 0x000000ac00d49947 */ /* 0x008fea0003800000 */
.L_x_20:
[----:B------:R-:W-:-:S04]  /*1490*/  UISETP.LT.AND UP0, UPT, UR40, 0x1, UPT ;  /* 0x000000012800788c */ /* 0x000fc8000bf01270 */
[----:B------:R-:W-:-:S06]  /*14a0*/  USEL UR4, UR40, 0x1, UP0 ;  /* 0x0000000128047887 */ /* 0x000fcc0008000000 */
[----:B--23--:R-:W-:Y:S01]  /*14b0*/  IMAD.U32 R0, RZ, RZ, UR4 ;  /* 0x00000004ff007e24 */ /* 0x00cfe2000f8e00ff */
[----:B------:R-:W-:Y:S05]  /*14c0*/  WARPSYNC.ALL ;  /* 0x0000000000007948 */ /* 0x000fea0003800000 */
[----:B------:R-:W-:-:S04]  /*14d0*/  IADD3 R0, -R0, UR40, RZ ;  /* 0x0000002800007c10 */ /* 0x000fc8000fffe1ff */
[----:B------:R-:W-:Y:S02]  /*14e0*/  ISETP.GE.AND P1, PT, R0, 0x1, PT ;  /* 0x000000010000780c */ /* 0x000fe40003f26270 */
[----:B------:R-:W-:Y:S01]  /*14f0*/  R2UR UR4, R6 ;  /* 0x00000000060472ca */ /* 0x000fe200000e0000 */
[----:B------:R-:W-:Y:S01]  /*1500*/  WARPGROUP.ARRIVE ;  /* 0x00000000000079c5 */ /* 0x000fe20000000000 */
[----:B------:R-:W-:Y:S01]  /*1510*/  UMOV UR9, 0x40000040 ;  /* 0x4000004000097882 */ /* 0x000fe20000000000 */
[----:B------:R-:W-:-:S10]  /*1520*/  UMOV UR11, 0x40000040 ;  /* 0x40000040000b7882 */ /* 0x000fd40000000000 */
[----:B------:R-:W-:-:S04]  /*1530*/  UIADD3 UR4, UR4, 0x18100, URZ ;  /* 0x0001810004047890 */ /* 0x000fc8000fffe03f */
[----:B------:R-:W-:-:S04]  /*1540*/  USHF.R.U32.HI UR4, URZ, 0x4, UR4 ;  /* 0x000000043f047899 */ /* 0x000fc80008011604 */
[----:B------:R-:W-:Y:S02]  /*1550*/  ULOP3.LUT UR5, UR4, 0x3fff, URZ, 0xc0, !UPT ;  /* 0x00003fff04057892 */ /* 0x000fe4000f8ec03f */
[----:B------:R-:W-:Y:S02]  /*1560*/  ULOP3.LUT UR4, UR41, 0x10000, URZ, 0xfc, !UPT ;  /* 0x0001000029047892 */ /* 0x000fe4000f8efc3f */
[----:B------:R-:W-:Y:S02]  /*1570*/  ULOP3.LUT UR5, UR5, 0x10000, URZ, 0xfc, !UPT ;  /* 0x0001000005057892 */ /* 0x000fe4000f8efc3f */
[----:B------:R-:W-:Y:S02]  /*1580*/  ULEA UR6, UR39, UR4, 0xb ;  /* 0x0000000427067291 */ /* 0x000fe4000f8e583f */
[----:B------:R-:W-:-:S05]  /*1590*/  ULEA UR7, UR39, UR5, 0xa ;  /* 0x0000000527077291 */ /* 0x000fca000f8e503f */
[----:B------:R-:W-:Y:S02]  /*15a0*/  UMOV UR8, UR6 ;  /* 0x0000000600087c82 */ /* 0x000fe40008000000 */
[----:B------:R-:W-:Y:S02]  /*15b0*/  UMOV UR10, UR7 ;  /* 0x00000007000a7c82 */ /* 0x000fe40008000000 */
[----:B------:R-:W-:Y:S01]  /*15c0*/  HGMMA.64x128x16.F32 R88, gdesc[UR8], RZ, !UPT, gsb0 ;  /* 0x01e00000085879f0 */ /* 0x000fe2000c0008ff */
[----:B------:R-:W-:Y:S01]  /*15d0*/  UIADD3 UR8, UR6, 0x400, URZ ;  /* 0x0000040006087890 */ /* 0x000fe2000fffe03f */
[----:B------:R-:W-:Y:S01]  /*15e0*/  UMOV UR9, 0x40000040 ;  /* 0x4000004000097882 */ /* 0x000fe20000000000 */
[----:B------:R-:W-:Y:S02]  /*15f0*/  WARPGROUP.DEPBAR.LE gsb0, 0x0 ;  /* 0x00008000000079c5 */ /* 0x000fe40000010000 */
[----:B------:R-:W-:-:S07]  /*1600*/  WARPGROUP.ARRIVE ;  /* 0x00000000000079c5 */ /* 0x000fce0000000000 */
[----:B------:R-:W-:Y:S01]  /*1610*/  HGMMA.64x128x16.F32 R24, gdesc[UR8], RZ, !UPT, gsb0 ;  /* 0x01e00000081879f0 */ /* 0x000fe2000c0008ff */
[----:B------:R-:W-:Y:S02]  /*1620*/  UIADD3 UR8, UR6, 0x2, URZ ;  /* 0x0000000206087890 */ /* 0x000fe4000fffe03f */
[----:B------:R-:W-:Y:S01]  /*1630*/  UIADD3 UR10, UR7, 0x2, URZ ;  /* 0x00000002070a7890 */ /* 0x000fe2000fffe03f */
[----:B------:R-:W-:Y:S01]  /*1640*/  UMOV UR9, 0x40000040 ;  /* 0x4000004000097882 */ /* 0x000fe20000000000 */
[----:B------:R-:W-:Y:S01]  /*1650*/  UMOV UR11, 0x40000040 ;  /* 0x40000040000b7882 */ /* 0x000fe20000000000 */
[----:B------:R-:W-:Y:S02]  /*1660*/  WARPGROUP.DEPBAR.LE gsb0, 0x0 ;  /* 0x00008000000079c5 */ /* 0x000fe40000010000 */
[----:B------:R-:W-:-:S06]  /*1670*/  WARPGROUP.ARRIVE ;  /* 0x00000000000079c5 */ /* 0x000fcc0000000000 */
[----:B------:R-:W-:Y:S01]  /*1680*/  HGMMA.64x128x16.F32 R88, gdesc[UR8], R88, gsb0 ;  /* 0x01e00000085879f0 */ /* 0x000fe20008000858 */
[----:B------:R-:W-:Y:S01]  /*1690*/  UIADD3 UR8, UR6, 0x402, URZ ;  /* 0x0000040206087890 */ /* 0x000fe2000fffe03f */
[----:B------:R-:W-:Y:S01]  /*16a0*/  UMOV UR9, 0x40000040 ;  /* 0x4000004000097882 */ /* 0x000fe20000000000 */
[----:B------:R-:W-:Y:S02]  /*16b0*/  WARPGROUP.DEPBAR.LE gsb0, 0x0 ;  /* 0x00008000000079c5 */ /* 0x000fe40000010000 */
[----:B------:R-:W-:-:S07]  /*16c0*/  WARPGROUP.ARRIVE ;  /* 0x00000000000079c5 */ /* 0x000fce0000000000 */
[----:B------:R-:W-:Y:S01]  /*16d0*/  HGMMA.64x128x16.F32 R24, gdesc[UR8], R24, gsb0 ;  /* 0x01e00000081879f0 */ /* 0x000fe20008000818 */
        /* <DEDUP_REMOVED lines=23> */
[----:B------:R-:W-:Y:S03]  /*1850*/  HGMMA.64x128x16.F32 R24, gdesc[UR8], R24, gsb0 ;  /* 0x01e00000081879f0 */ /* 0x000fe60008000818 */
[----:B------:R-:W-:Y:S02]  /*1860*/  WARPGROUP.DEPBAR.LE gsb0, 0x0 ;  /* 0x00008000000079c5 */ /* 0x000fe40000010000 */
[----:B------:R-:W-:Y:S05]  /*1870*/  @!P1 BRA `(.L_x_22) ;  /* 0x0000000400749947 */ /* 0x000fea0003800000 */
[----:B------:R-:W-:Y:S02]  /*1880*/  UIADD3 UR6, UR39, 0x1, URZ ;  /* 0x0000000127067890 */ /* 0x000fe4000fffe03f */
[----:B------:R-:W-:Y:S02]  /*1890*/  IMAD.U32 R3, RZ, RZ, UR39 ;  /* 0x00000027ff037e24 */ /* 0x000fe4000f8e00ff */
[----:B------:R-:W-:-:S04]  /*18a0*/  UISETP.NE.AND UP0, UPT, UR6, 0x3, UPT ;  /* 0x000000030600788c */ /* 0x000fc8000bf05270 */
[----:B------:R-:W-:Y:S02]  /*18b0*/  USEL UR7, URZ, 0x1, UP0 ;  /* 0x000000013f077887 */ /* 0x000fe40008000000 */
[----:B------:R-:W-:Y:S02]  /*18c0*/  USEL UR6, UR6, URZ, UP0 ;  /* 0x0000003f06067287 */ /* 0x000fe40008000000 */
[----:B------:R-:W-:-:S06]  /*18d0*/  ULOP3.LUT UR7, UR38, UR7, URZ, 0x3c, !UPT ;  /* 0x0000000726077292 */ /* 0x000fcc000f8e3c3f */
[----:B------:R-:W-:-:S07]  /*18e0*/  IMAD.U32 R7, RZ, RZ, UR7 ;  /* 0x00000007ff077e24 */ /* 0x000fce000f8e00ff */
.L_x_29:
[----:B------:R-:W-:Y:S05]  /*18f0*/  @!P0 BRA `(.L_x_23) ;  /* 0x0000000000048947 */ /* 0x000fea0003800000 */
[----:B------:R-:W-:Y:S01]  /*1900*/  BPT.TRAP 0x1 ;  /* 0x000000040000795c */ /* 0x000fe20000300000 */
.L_x_23:
[----:B------:R-:W2:Y:S01]  /*1910*/  S2UR UR8, SR_CgaCtaId ;  /* 0x00000000000879c3 */ /* 0x000ea20000008800 */
[----:B------:R-:W-:Y:S01]  /*1920*/  UMOV UR7, 0x400 ;  /* 0x0000040000077882 */ /* 0x000fe20000000000 */
[----:B01----:R-:W-:Y:S01]  /*1930*/  IMAD.U32 R5, RZ, RZ, UR6 ;  /* 0x00000006ff057e24 */ /* 0x003fe2000f8e00ff */
[----:B------:R-:W-:Y:S01]  /*1940*/  SHF.L.U32 R4, R7, 0x1f, RZ ;  /* 0x0000001f07047819 */ /* 0x000fe200000006ff */
[----:B--2---:R-:W-:-:S06]  /*1950*/  ULEA UR7, UR8, UR7, 0x18 ;  /* 0x0000000708077291 */ /* 0x004fcc000f8ec03f */
[----:B------:R-:W-:-:S05]  /*1960*/  IMAD.U32 R6, RZ, RZ, UR7 ;  /* 0x00000007ff067e24 */ /* 0x000fca000f8e00ff */
[----:B------:R-:W-:-:S04]  /*1970*/  LEA R5, R5, R6, 0x3 ;  /* 0x0000000605057211 */ /* 0x000fc800078e18ff */
[----:B------:R0:W1:Y:S01]  /*1980*/  SYNCS.PHASECHK.TRANS64.TRYWAIT P1, [R5+URZ], R4 ;  /* 0x00000004050075a7 */ /* 0x000062000802017f */
[----:B------:R-:W-:Y:S05]  /*1990*/  @!P0 BRA `(.L_x_24) ;  /* 0x0000000000048947 */ /* 0x000fea0003800000 */
[----:B------:R-:W-:Y:S01]  /*19a0*/  BPT.TRAP 0x1 ;  /* 0x000000040000795c */ /* 0x000fe20000300000 */
.L_x_24:
[----:B-1----:R-:W-:Y:S05]  /*19b0*/  @P1 BRA `(.L_x_25) ;  /* 0x0000000000081947 */ /* 0x002fea0003800000 */
[----:B------:R-:W1:Y:S02]  /*19c0*/  SYNCS.PHASECHK.TRANS64.TRYWAIT P1, [R5+URZ], R4 ;  /* 0x00000004050075a7 */ /* 0x000e64000802017f */
[----:B-1----:R-:W-:Y:S05]  /*19d0*/  @!P1 BRA `(.L_x_26) ;  /* 0x000000a800949947 */ /* 0x002fea0003800000 */
.L_x_25:
[----:B------:R-:W-:Y:S01]  /*19e0*/  ULEA UR7, UR6, UR4, 0xb ;  /* 0x0000000406077291 */ /* 0x000fe2000f8e583f */
[----:B------:R-:W-:Y:S01]  /*19f0*/  WARPGROUP.ARRIVE ;  /* 0x00000000000079c5 */ /* 0x000fe20000000000 */
[----:B------:R-:W-:Y:S01]  /*1a00*/  ULEA UR12, UR6, UR5, 0xa ;  /* 0x00000005060c7291 */ /* 0x000fe2000f8e503f */
[----:B------:R-:W-:Y:S01]  /*1a10*/  UMOV UR9, 0x40000040 ;  /* 0x4000004000097882 */ /* 0x000fe20000000000 */
[----:B------:R-:W-:-:S03]  /*1a20*/  UMOV UR11, 0x40000040 ;  /* 0x40000040000b7882 */ /* 0x000fc60000000000 */
[----:B------:R-:W-:Y:S02]  /*1a30*/  UMOV UR8, UR7 ;  /* 0x0000000700087c82 */ /* 0x000fe40008000000 */
[----:B------:R-:W-:Y:S02]  /*1a40*/  UMOV UR10, UR12 ;  /* 0x0000000c000a7c82 */ /* 0x000fe40008000000 */
        /* <DEDUP_REMOVED lines=44> */
[----:B------:R-:W-:Y:S01]  /*1d10*/  BPT.TRAP 0x1 ;  /* 0x000000040000795c */ /* 0x000fe20000300000 */
.L_x_27:
[----:B------:R-:W-:-:S13]  /*1d20*/  ISETP.NE.AND P1, PT, R156, RZ, PT ;  /* 0x000000ff9c00720c */ /* 0x000fda0003f25270 */
[----:B01----:R-:W-:-:S04]  /*1d30*/  @P1 IMAD R4, R3, 0x8, R6 ;  /* 0x0000000803041824 */ /* 0x003fc800078e0206 */
[----:B------:R-:W-:-:S05]  /*1d40*/  @P1 VIADD R5, R4, 0x18 ;  /* 0x0000001804051836 */ /* 0x000fca0000000000 */
[----:B------:R-:W-:-:S04]  /*1d50*/  @P1 PRMT R5, R22, 0x654, R5 ;  /* 0x0000065416051816 */ /* 0x000fc80000000005 */
[----:B------:R0:W-:Y:S01]  /*1d60*/  @P1 SYNCS.ARRIVE.TRANS64.RED.A1T0 RZ, [R5+URZ], RZ ;  /* 0x000000ff05ff19a7 */ /* 0x0001e2000810043f */
[----:B------:R-:W-:-:S13]  /*1d70*/  ISETP.GT.U32.AND P1, PT, R19, 0x1, PT ;  /* 0x000000011300780c */ /* 0x000fda0003f24070 */
[----:B0-----:R-:W-:Y:S05]  /*1d80*/  @P1 BRA `(.L_x_28) ;  /* 0x0000000000041947 */ /* 0x001fea0003800000 */
[----:B------:R-:W-:Y:S01]  /*1d90*/  BPT.TRAP 0x1 ;  /* 0x000000040000795c */ /* 0x000fe20000300000 */
.L_x_28:
[----:B------:R-:W-:Y:S01]  /*1da0*/  UIADD3 UR6, UR6, 0x1, URZ ;  /* 0x0000000106067890 */ /* 0x000fe2000fffe03f */
[C---:B------:R-:W-:Y:S01]  /*1db0*/  ISETP.GT.AND P2, PT, R0.reuse, 0x1, PT ;  /* 0x000000010000780c */ /* 0x040fe20003f44270 */
[----:B------:R-:W-:Y:S02]  /*1dc0*/  VIADD R3, R3, 0x1 ;  /* 0x0000000103037836 */ /* 0x000fe40000000000 */
[----:B------:R-:W-:Y:S01]  /*1dd0*/  UISETP.NE.AND UP0, UPT, UR6, 0x3, UPT ;  /* 0x000000030600788c */ /* 0x000fe2000bf05270 */
[----:B------:R-:W-:Y:S02]  /*1de0*/  VIADD R0, R0, 0xffffffff ;  /* 0xffffffff00007836 */ /* 0x000fe40000000000 */
[C---:B------:R-:W-:Y:S01]  /*1df0*/  ISETP.NE.AND P1, PT, R3.reuse, 0x3, PT ;  /* 0x000000030300780c */ /* 0x040fe20003f25270 */
[----:B------:R-:W-:Y:S02]  /*1e00*/  USEL UR7, URZ, 0x1, UP0 ;  /* 0x000000013f077887 */ /* 0x000fe40008000000 */
[----:B------:R-:W-:Y:S01]  /*1e10*/  USEL UR6, UR6, URZ, UP0 ;  /* 0x0000003f06067287 */ /* 0x000fe20008000000 */
[----:B------:R-:W-:-:S03]  /*1e20*/  SEL R3, R3, RZ, P1 ;  /* 0x000000ff03037207 */ /* 0x000fc60000800000 */
[----:B------:R-:W-:Y:S01]  /*1e30*/  LOP3.LUT R7, R7, UR7, RZ, 0x3c, !PT ;  /* 0x0000000707077c12 */ /* 0x000fe2000f8e3cff */
[----:B------:R-:W-:Y:S07]  /*1e40*/  @P2 BRA `(.L_x_29) ;  /* 0xfffffff800a82947 */ /* 0x000fee000383ffff */
.L_x_22:
[----:B------:R-:W2:Y:S02]  /*1e50*/  LDC R0, c[0x0][0x28c] ;  /* 0x0000a300ff007b82 */ /* 0x000ea40000000800 */
[----:B--2---:R-:W-:-:S13]  /*1e60*/  ISETP.GE.AND P1, PT, R0, 0x1, PT ;  /* 0x000000010000780c */ /* 0x004fda0003f26270 */
[----:B------:R-:W-:Y:S05]  /*1e70*/  @!P1 BRA `(.L_x_30) ;  /* 0x0000000000509947 */ /* 0x000fea0003800000 */
[----:B------:R-:W-:Y:S05]  /*1e80*/  @!P0 BRA `(.L_x_31) ;  /* 0x0000000000048947 */ /* 0x000fea0003800000 */
[----:B------:R-:W-:Y:S01]  /*1e90*/  BPT.TRAP 0x1 ;  /* 0x000000040000795c */ /* 0x000fe20000300000 */
.L_x_31:
[----:B------:R-:W-:Y:S01]  /*1ea0*/  ISETP.NE.AND P1, PT, R156, RZ, PT ;  /* 0x000000ff9c00720c */ /* 0x000fe20003f25270 */
[----:B------:R-:W-:Y:S01]  /*1eb0*/  BSSY B0, `(.L_x_32) ;  /* 0x000000e000007945 */ /* 0x000fe20003800000 */
[----:B------:R-:W-:-:S11]  /*1ec0*/  ISETP.GT.U32.AND P0, PT, R19, 0x1, PT ;  /* 0x000000011300780c */ /* 0x000fd60003f04070 */
[----:B------:R-:W-:Y:S05]  /*1ed0*/  @!P1 BRA `(.L_x_33) ;  /* 0x00000000002c9947 */ /* 0x000fea0003800000 */
[----:B------:R-:W-:-:S04]  /*1ee0*/  UISETP.LT.AND UP0, UPT, UR40, 0x1, UPT ;  /* 0x000000012800788c */ /* 0x000fc8000bf01270 */
[----:B------:R-:W-:-:S04]  /*1ef0*/  USEL UR6, UR40, 0x1, UP0 ;  /* 0x0000000128067887 */ /* 0x000fc80008000000 */
[----:B------:R-:W-:-:S04]  /*1f00*/  UIADD3 UR6, UR39, UR40, -UR6 ;  /* 0x0000002827067290 */ /* 0x000fc8000fffe806 */
[----:B------:R-:W-:-:S04]  /*1f10*/  UIMAD.WIDE.U32 UR4, UR6, -0x55555555, URZ ;  /* 0xaaaaaaab060478a5 */ /* 0x000fc8000f8e003f */
[----:B------:R-:W-:-:S04]  /*1f20*/  USHF.R.U32.HI UR4, URZ, 0x1, UR5 ;  /* 0x000000013f047899 */ /* 0x000fc80008011605 */
[----:B------:R-:W-:-:S06]  /*1f30*/  UIMAD UR6, UR4, -0x3, UR6 ;  /* 0xfffffffd040678a4 */ /* 0x000fcc000f8e0206 */
[----:B------:R-:W-:-:S04]  /*1f40*/  IMAD.U32 R3, RZ, RZ, UR6 ;  /* 0x00000006ff037e24 */ /* 0x000fc8000f8e00ff */
[----:B------:R-:W-:-:S04]  /*1f50*/  IMAD R0, R3, 0x8, R6 ;  /* 0x0000000803007824 */ /* 0x000fc800078e0206 */
[----:B------:R-:W-:-:S05]  /*1f60*/  VIADD R3, R0, 0x18 ;  /* 0x0000001800037836 */ /* 0x000fca0000000000 */
[----:B------:R-:W-:-:S04]  /*1f70*/  PRMT R3, R22, 0x654, R3 ;  /* 0x0000065416037816 */ /* 0x000fc80000000003 */
[----:B------:R2:W-:Y:S03]  /*1f80*/  SYNCS.ARRIVE.TRANS64.RED.A1T0 RZ, [R3+URZ], RZ ;  /* 0x000000ff03ff79a7 */ /* 0x0005e6000810043f */
.L_x_33:
[----:B------:R-:W-:Y:S05]  /*1f90*/  BSYNC B0 ;  /* 0x0000000000007941 */ /* 0x000fea0003800000 */
.L_x_32:
[----:B------:R-:W-:Y:S05]  /*1fa0*/  @P0 BRA `(.L_x_30) ;  /* 0x0000000000040947 */ /* 0x000fea0003800000 */
[----:B------:R-:W-:Y:S01]  /*1fb0*/  BPT.TRAP 0x1 ;  /* 0x000000040000795c */ /* 0x000fe20000300000 */
.L_x_30:
[----:B------:R-:W3:Y:S01]  /*1fc0*/  LDC R6, c[0x0][0x288] ;  /* 0x0000a200ff067b82 */ /* 0x000ee20000000800 */
[--C-:B------:R-:W-:Y:S01]  /*1fd0*/  SHF.R.U32.HI R0, RZ, 0x2, R18.reuse ;  /* 0x00000002ff007819 */ /* 0x100fe20000011612 */
[----:B------:R-:W-:Y:S01]  /*1fe0*/  UIADD3 UR39, UR40, UR39, URZ ;  /* 0x0000002728277290 */ /* 0x000fe2000fffe03f */
[----:B01----:R-:W-:Y:S01]  /*1ff0*/  SHF.R.U32.HI R5, RZ, 0x7, R18 ;  /* 0x00000007ff057819 */ /* 0x003fe20000011612 */
[----:B------:R-:W-:Y:S01]  /*2000*/  ULDC UR7, c[0x0][0x284] ;  /* 0x0000a10000077ab9 */ /* 0x000fe20000000800 */
[----:B------:R-:W-:Y:S01]  /*2010*/  LOP3.LUT R4, R18, 0x60, RZ, 0xc0, !PT ;  /* 0x0000006012047812 */ /* 0x000fe200078ec0ff */
[----:B------:R-:W-:Y:S01]  /*2020*/  UISETP.GT.U32.AND UP0, UPT, UR39, 0x2, UPT ;  /* 0x000000022700788c */ /* 0x000fe2000bf04070 */
[----:B--2---:R-:W-:Y:S01]  /*2030*/  LOP3.LUT R3, R0, 0x7, RZ, 0xc0, !PT ;  /* 0x0000000700037812 */ /* 0x004fe200078ec0ff */
[----:B------:R-:W-:Y:S01]  /*2040*/  UISETP.GE.U32.AND UP1, UPT, UR40, 0x3, UPT ;  /* 0x000000032800788c */ /* 0x000fe2000bf26070 */
[----:B------:R-:W-:Y:S01]  /*2050*/  LOP3.LUT R0, R5, 0x1, RZ, 0xc0, !PT ;  /* 0x0000000105007812 */ /* 0x000fe200078ec0ff */
[----:B------:R-:W-:Y:S01]  /*2060*/  UISETP.LT.U32.AND UP0, UPT, UR40, 0x3, UP0 ;  /* 0x000000032800788c */ /* 0x000fe20008701070 */
[----:B------:R-:W-:Y:S01]  /*2070*/  SHF.R.U32.HI R8, RZ, 0x1, R4 ;  /* 0x00000001ff087819 */ /* 0x000fe20000011604 */
[----:B------:R-:W-:Y:S01]  /*2080*/  ULDC.64 UR8, c[0x0][0x5d0] ;  /* 0x0001740000087ab9 */ /* 0x000fe20000000a00 */
[----:B------:R-:W-:Y:S01]  /*2090*/  SHF.L.U32 R10, R0, 0x6, RZ ;  /* 0x00000006000a7819 */ /* 0x000fe200000006ff */
[----:B------:R-:W-:Y:S01]  /*20a0*/  UIMAD.WIDE.U32 UR4, UR39, -0x55555555, URZ ;  /* 0xaaaaaaab270478a5 */ /* 0x000fe2000f8e003f */
[--C-:B------:R-:W-:Y:S01]  /*20b0*/  IADD3 R5, RZ, -R8, -R3.reuse ;  /* 0x80000008ff057210 */ /* 0x100fe20007ffe803 */
[----:B------:R-:W-:Y:S01]  /*20c0*/  USEL UR6, URZ, 0x1, !UP0 ;  /* 0x000000013f067887 */ /* 0x000fe2000c000000 */
[----:B------:R-:W-:Y:S01]  /*20d0*/  LOP3.LUT R165, R10, 0x40, R3, 0xe2, !PT ;  /* 0x000000400aa57812 */ /* 0x000fe200078ee203 */
[----:B------:R-:W-:Y:S01]  /*20e0*/  IMAD.SHL.U32 R3, R153, 0x80, RZ ;  /* 0x0000008099037824 */ /* 0x000fe200078e00ff */
[----:B------:R-:W-:Y:S01]  /*20f0*/  LOP3.LUT R4, R18, 0x3, RZ, 0xc0, !PT ;  /* 0x0000000312047812 */ /* 0x000fe200078ec0ff */
[----:B------:R-:W-:Y:S01]  /*2100*/  IMAD R157, R0, -0x40, R5 ;  /* 0xffffffc0009d7824 */ /* 0x000fe200078e0205 */
[----:B------:R-:W-:Y:S01]  /*2110*/  SHF.R.S32.HI R15, RZ, 0x1f, R23 ;  /* 0x0000001fff0f7819 */ /* 0x000fe20000011417 */
[----:B------:R-:W-:Y:S01]  /*2120*/  IMAD.SHL.U32 R0, R152, 0x100, RZ ;  /* 0x0000010098007824 */ /* 0x000fe200078e00ff */
[----:B------:R-:W-:Y:S01]  /*2130*/  USHF.R.U32.HI UR4, URZ, 0x1, UR5 ;  /* 0x000000013f047899 */ /* 0x000fe20008011605 */
[----:B---3--:R-:W-:Y:S01]  /*2140*/  IMAD R10, R4, -0x2, R6 ;  /* 0xfffffffe040a7824 */ /* 0x008fe200078e0206 */
[----:B------:R-:W-:Y:S01]  /*2150*/  ISETP.GE.AND P0, PT, R3, R6, PT ;  /* 0x000000060300720c */ /* 0x000fe20003f06270 */
[----:B------:R-:W-:Y:S01]  /*2160*/  IMAD.SHL.U32 R6, R18, 0x2, RZ ;  /* 0x0000000212067824 */ /* 0x000fe200078e00ff */
[----:B------:R-:W-:Y:S01]  /*2170*/  ULOP3.LUT UR38, UR38, UR6, URZ, 0x3c, !UPT ;  /* 0x0000000626267292 */ /* 0x000fe2000f8e3c3f */
[----:B------:R-:W-:Y:S01]  /*2180*/  IMAD R4, R15, UR8, RZ ;  /* 0x000000080f047c24 */ /* 0x000fe2000f8e02ff */
[----:B------:R-:W-:Y:S01]  /*2190*/  ISETP.GE.OR P0, PT, R0, UR7, P0 ;  /* 0x0000000700007c0c */ /* 0x000fe20008706670 */
[----:B------:R-:W-:Y:S01]  /*21a0*/  IMAD.WIDE R152, R152, 0x100, RZ ;  /* 0x0000010098987825 */ /* 0x000fe200078e02ff */
[----:B------:R-:W-:Y:S01]  /*21b0*/  LOP3.LUT R6, R3, 0x6, R6, 0xf8, !PT ;  /* 0x0000000603067812 */ /* 0x000fe200078ef806 */
[----:B------:R-:W-:Y:S01]  /*21c0*/  UIMAD UR39, UR4, -0x3, UR39 ;  /* 0xfffffffd042778a4 */ /* 0x000fe2000f8e0227 */
[----:B------:R-:W-:Y:S01]  /*21d0*/  IADD3 R157, -R0, UR7, R157 ;  /* 0x00000007009d7c10 */ /* 0x000fe2000fffe19d */
[----:B------:R-:W-:Y:S01]  /*21e0*/  IMAD R9, R23, UR9, R4 ;  /* 0x0000000917097c24 */ /* 0x000fe2000f8e0204 */
[----:B------:R-:W-:Y:S01]  /*21f0*/  SHF.R.S32.HI R7, RZ, 0x1f, R6 ;  /* 0x0000001fff077819 */ /* 0x000fe20000011406 */
[----:B------:R-:W-:Y:S01]  /*2200*/  @UP1 ULOP3.LUT UR38, UR38, 0x1, UR4, 0x78, !UPT ;  /* 0x0000000126261892 */ /* 0x000fe2000f8e7804 */
[----:B------:R-:W-:Y:S01]  /*2210*/  LOP3.LUT R165, R152, R165, R8, 0xfe, !PT ;  /* 0x000000a598a57212 */ /* 0x000fe200078efe08 */
[----:B------:R-:W-:-:S02]  /*2220*/  IMAD.IADD R0, R10, 0x1, -R3 ;  /* 0x000000010a007824 */ /* 0x000fc400078e0a03 */
[----:B------:R-:W-:-:S04]  /*2230*/  IMAD.WIDE.U32 R4, R23, UR8, R6 ;  /* 0x0000000817047c25 */ /* 0x000fc8000f8e0006 */
[----:B------:R-:W-:Y:S02]  /*2240*/  IMAD.IADD R9, R5, 0x1, R9 ;  /* 0x0000000105097824 */ /* 0x000fe400078e0209 */
[----:B------:R-:W-:Y:S02]  /*2250*/  IMAD.MOV.U32 R3, RZ, RZ, -0x1 ;  /* 0xffffffffff037424 */ /* 0x000fe400078e00ff */
[----:B------:R-:W-:Y:S01]  /*2260*/  IMAD.MOV.U32 R8, RZ, RZ, R4 ;  /* 0x000000ffff087224 */ /* 0x000fe200078e0004 */
[----:B------:R-:W-:Y:S06]  /*2270*/  @P0 BRA `(.L_x_34) ;  /* 0x0000008400700947 */ /* 0x000fec0003800000 */
[----:B------:R-:W0:Y:S01]  /*2280*/  LDC.64 R4, c[0x0][0x5c8] ;  /* 0x00017200ff047b82 */ /* 0x000e220000000a00 */
[----:B-----5:R-:W-:Y:S01]  /*2290*/  FSETP.NEU.AND P1, PT, R155, RZ, PT ;  /* 0x000000ff9b00720b */ /* 0x020fe20003f2d000 */
[----:B------:R-:W-:Y:S01]  /*22a0*/  BSSY B0, `(.L_x_34) ;  /* 0x0000859000007945 */ /* 0x000fe20003800000 */
[----:B------:R-:W-:-:S04]  /*22b0*/  ISETP.GT.AND P2, PT, R157, RZ, PT ;  /* 0x000000ff9d00720c */ /* 0x000fc80003f44270 */
[----:B------:R-:W-:Y:S01]  /*22c0*/  ISETP.GT.AND P0, PT, R0, RZ, P2 ;  /* 0x000000ff0000720c */ /* 0x000fe20001704270 */
[-C--:B0-----:R-:W-:Y:S02]  /*22d0*/  IMAD R10, R153, R4.reuse, RZ ;  /* 0x00000004990a7224 */ /* 0x081fe400078e02ff */
[----:B------:R-:W-:-:S04]  /*22e0*/  IMAD.WIDE.U32 R166, R165, R4, R8 ;  /* 0x00000004a5a67225 */ /* 0x000fc800078e0008 */
[----:B------:R-:W-:-:S05]  /*22f0*/  IMAD R9, R165, R5, R10 ;  /* 0x00000005a5097224 */ /* 0x000fca00078e020a */
[----:B------:R-:W-:Y:S01]  /*2300*/  IADD3 R171, R167, R9, RZ ;  /* 0x00000009a7ab7210 */ /* 0x000fe20007ffe0ff */
[----:B------:R-:W-:Y:S06]  /*2310*/  @!P1 BRA `(.L_x_35) ;  /* 0x0000006000209947 */ /* 0x000fec0003800000 */
[----:B------:R-:W0:Y:S01]  /*2320*/  LDC.64 R10, c[0x0][0x5b8] ;  /* 0x00016e00ff0a7b82 */ /* 0x000e220000000a00 */
[----:B------:R-:W-:-:S07]  /*2330*/  ULDC.64 UR4, c[0x0][0x5c0] ;  /* 0x0001700000047ab9 */ /* 0x000fce0000000a00 */
[----:B------:R-:W1:Y:S08]  /*2340*/  LDC.64 R12, c[0x0][0x5b0] ;  /* 0x00016c00ff0c7b82 */ /* 0x000e700000000a00 */
[----:B------:R-:W2:Y:S01]  /*2350*/  LDC.64 R8, c[0x0][0x5a8] ;  /* 0x00016a00ff087b82 */ /* 0x000ea20000000a00 */
[----:B0-----:R-:W-:-:S04]  /*2360*/  IMAD R14, R15, R10, RZ ;  /* 0x0000000a0f0e7224 */ /* 0x001fc800078e02ff */
[C---:B------:R-:W-:Y:S02]  /*2370*/  IMAD R11, R23.reuse, R11, R14 ;  /* 0x0000000b170b7224 */ /* 0x040fe400078e020e */
[----:B------:R-:W-:-:S04]  /*2380*/  IMAD.WIDE.U32 R14, R23, R10, R6 ;  /* 0x0000000a170e7225 */ /* 0x000fc800078e0006 */
[----:B-1----:R-:W-:Y:S02]  /*2390*/  IMAD R20, R153, R12, RZ ;  /* 0x0000000c99147224 */ /* 0x002fe400078e02ff */
[----:B------:R-:W-:Y:S02]  /*23a0*/  IMAD.IADD R21, R15, 0x1, R11 ;  /* 0x000000010f157824 */ /* 0x000fe400078e020b */
[----:B------:R-:W-:Y:S02]  /*23b0*/  IMAD R169, R165, R13, R20 ;  /* 0x0000000da5a97224 */ /* 0x000fe400078e0214 */
[----:B------:R-:W-:-:S04]  /*23c0*/  IMAD.MOV.U32 R20, RZ, RZ, R14 ;  /* 0x000000ffff147224 */ /* 0x000fc800078e000e */
[----:B------:R-:W-:-:S04]  /*23d0*/  IMAD.WIDE.U32 R158, R165, R12, R20 ;  /* 0x0000000ca59e7225 */ /* 0x000fc800078e0014 */
[----:B------:R-:W-:Y:S01]  /*23e0*/  IMAD.IADD R159, R159, 0x1, R169 ;  /* 0x000000019f9f7824 */ /* 0x000fe200078e02a9 */
[----:B--2---:R-:W-:-:S04]  /*23f0*/  LEA R160, P1, R158, R8, 0x1 ;  /* 0x000000089ea07211 */ /* 0x004fc800078208ff */
[----:B------:R-:W-:-:S05]  /*2400*/  LEA.HI.X R161, R158, R9, R159, 0x1, P1 ;  /* 0x000000099ea17211 */ /* 0x000fca00008f0c9f */
[----:B------:R-:W2:Y:S01]  /*2410*/  @P0 LDG.E.LTC128B.U16 R167, desc[UR36][R160.64] ;  /* 0x00000024a0a70981 */ /* 0x000ea2000c1e1520 */
[----:B------:R-:W-:Y:S01]  /*2420*/  IMAD.WIDE.U32 R162, R165, R12, R6 ;  /* 0x0000000ca5a27225 */ /* 0x000fe200078e0006 */
[----:B------:R-:W-:Y:S01]  /*2430*/  ISETP.GT.AND P3, PT, R0, 0x1, P2 ;  /* 0x000000010000780c */ /* 0x000fe20001764270 */
[----:B------:R-:W-:Y:S02]  /*2440*/  BSSY B1, `(.L_x_36) ;  /* 0x0000013000017945 */ /* 0x000fe40003800000 */
[----:B------:R-:W-:Y:S02]  /*2450*/  IMAD.IADD R163, R169, 0x1, R163 ;  /* 0x00000001a9a37824 */ /* 0x000fe400078e02a3 */
[----:B------:R-:W-:-:S04]  /*2460*/  IMAD.WIDE.U32 R162, R23, R10, R162 ;  /* 0x0000000a17a27225 */ /* 0x000fc800078e00a2 */
[----:B--2---:R-:W-:-:S05]  /*2470*/  HADD2.F32 R158, -RZ, R167.H0_H0 ;  /* 0x200000a7ff9e7230 */ /* 0x004fca0000004100 */
[----:B------:R-:W-:Y:S01]  /*2480*/  FMUL R159, R158, R155 ;  /* 0x0000009b9e9f7220 */ /* 0x000fe20000400000 */
[----:B------:R-:W-:-:S03]  /*2490*/  LEA R158, P1, R166, UR4, 0x1 ;  /* 0x00000004a69e7c11 */ /* 0x000fc6000f8208ff */
[----:B------:R-:W-:Y:S01]  /*24a0*/  FFMA R159, R88, R154, R159 ;  /* 0x0000009a589f7223 */ /* 0x000fe2000000009f */
[----:B------:R-:W-:-:S04]  /*24b0*/  IMAD.IADD R88, R11, 0x1, R163 ;  /* 0x000000010b587824 */ /* 0x000fc800078e02a3 */
[----:B------:R-:W-:Y:S02]  /*24c0*/  F2FP.F16.F32.PACK_AB R161, RZ, R159 ;  /* 0x0000009fffa1723e */ /* 0x000fe400000000ff */
[----:B------:R-:W-:Y:S02]  /*24d0*/  LEA.HI.X R159, R166, UR5, R171, 0x1, P1 ;  /* 0x00000005a69f7c11 */ /* 0x000fe400088f0cab */
[----:B------:R-:W-:Y:S02]  /*24e0*/  PRMT R163, R161, 0x7610, R163 ;  /* 0x00007610a1a37816 */ /* 0x000fe400000000a3 */
[----:B------:R-:W-:-:S03]  /*24f0*/  LEA R160, P1, R162, R8, 0x1 ;  /* 0x00000008a2a07211 */ /* 0x000fc600078208ff */
[----:B------:R0:W-:Y:S01]  /*2500*/  @P0 STG.E.U16 desc[UR36][R158.64], R163 ;  /* 0x000000a39e000986 */ /* 0x0001e2000c101524 */
[--C-:B------:R-:W-:Y:S01]  /*2510*/  LEA.HI.X R161, R162, R9, R88.reuse, 0x1, P1 ;  /* 0x00000009a2a17211 */ /* 0x100fe200008f0c58 */
[C---:B------:R-:W-:Y:S01]  /*2520*/  IMAD.SHL.U32 R162, R12.reuse, 0x8, RZ ;  /* 0x000000080ca27824 */ /* 0x040fe200078e00ff */
[----:B------:R-:W-:Y:S02]  /*2530*/  PRMT R88, R167, 0x7610, R88 ;  /* 0x00007610a7587816 */ /* 0x000fe40000000058 */
[----:B0-----:R-:W-:Y:S01]  /*2540*/  SHF.L.U64.HI R163, R12, 0x3, R13 ;  /* 0x000000030ca37819 */ /* 0x001fe2000001020d */
[----:B------:R-:W-:Y:S06]  /*2550*/  @!P3 BRA `(.L_x_37) ;  /* 0x000000000004b947 */ /* 0x000fec0003800000 */
[----:B------:R0:W5:Y:S02]  /*2560*/  LDG.E.LTC128B.U16 R88, desc[UR36][R160.64+0x2] ;  /* 0x00000224a0587981 */ /* 0x000164000c1e1520 */
.L_x_37:
[----:B------:R-:W-:Y:S05]  /*2570*/  BSYNC B1 ;  /* 0x0000000000017941 */ /* 0x000fea0003800000 */
.L_x_36:
[----:B-----5:R-:W-:Y:S01]  /*2580*/  HADD2.F32 R168, -RZ, R88.H0_H0 ;  /* 0x20000058ffa87230 */ /* 0x020fe20000004100 */
[----:B------:R-:W-:Y:S01]  /*2590*/  ISETP.GT.AND P0, PT, R157, 0x8, PT ;  /* 0x000000089d00780c */ /* 0x000fe20003f04270 */
[----:B------:R-:W-:-:S04]  /*25a0*/  IMAD.WIDE.U32 R166, R165, R12, R162 ;  /* 0x0000000ca5a67225 */ /* 0x000fc800078e00a2 */
[----:B------:R-:W-:Y:S01]  /*25b0*/  FMUL R168, R168, R155 ;  /* 0x0000009ba8a87220 */ /* 0x000fe20000400000 */
[----:B------:R-:W-:Y:S01]  /*25c0*/  IMAD.IADD R169, R169, 0x1, R167 ;  /* 0x00000001a9a97824 */ /* 0x000fe200078e02a7 */
[----:B------:R-:W-:Y:S02]  /*25d0*/  ISETP.GT.AND P1, PT, R0, RZ, P0 ;  /* 0x000000ff0000720c */ /* 0x000fe40000724270 */
[----:B------:R-:W-:Y:S01]  /*25e0*/  FFMA R168, R89, R154, R168 ;  /* 0x0000009a59a87223 */ /* 0x000fe200000000a8 */
[----:B------:R-:W-:-:S04]  /*25f0*/  IADD3 R89, P4, R14, R166, RZ ;  /* 0x000000a60e597210 */ /* 0x000fc80007f9e0ff */
[----:B------:R-:W-:Y:S02]  /*2600*/  F2FP.F16.F32.PACK_AB R168, RZ, R168 ;  /* 0x000000a8ffa8723e */ /* 0x000fe400000000ff */
[----:B------:R-:W-:Y:S02]  /*2610*/  IADD3.X R172, R169, R21, RZ, P4, !PT ;  /* 0x00000015a9ac7210 */ /* 0x000fe400027fe4ff */
[C---:B------:R-:W-:Y:S02]  /*2620*/  LEA R170, P4, R89.reuse, R8, 0x1 ;  /* 0x0000000859aa7211 */ /* 0x040fe400078808ff */
[----:B------:R-:W-:Y:S02]  /*2630*/  PRMT R167, R168, 0x7610, R167 ;  /* 0x00007610a8a77816 */ /* 0x000fe400000000a7 */
[----:B------:R-:W-:Y:S02]  /*2640*/  PRMT R168, R88, 0x7610, R168 ;  /* 0x0000761058a87816 */ /* 0x000fe400000000a8 */
[----:B------:R-:W-:Y:S01]  /*2650*/  LEA.HI.X R171, R89, R9, R172, 0x1, P4 ;  /* 0x0000000959ab7211 */ /* 0x000fe200020f0cac */
[----:B------:R1:W-:Y:S04]  /*2660*/  @P3 STG.E.U16 desc[UR36][R158.64+0x2], R167 ;  /* 0x000002a79e003986 */ /* 0x0003e8000c101524 */
[----:B------:R2:W3:Y:S01]  /*2670*/  @P1 LDG.E.LTC128B.U16 R168, desc[UR36][R170.64] ;  /* 0x00000024aaa81981 */ /* 0x0004e2000c1e1520 */
[----:B------:R-:W-:Y:S01]  /*2680*/  IADD3 R166, P3, R6, R166, RZ ;  /* 0x000000a606a67210 */ /* 0x000fe20007f7e0ff */
[----:B------:R-:W-:Y:S04]  /*2690*/  BSSY B1, `(.L_x_38) ;  /* 0x0000012000017945 */ /* 0x000fe80003800000 */
[----:B-1----:R-:W-:-:S02]  /*26a0*/  IMAD.X R167, R7, 0x1, R169, P3 ;  /* 0x0000000107a77824 */ /* 0x002fc400018e06a9 */
[----:B------:R-:W-:Y:S02]  /*26b0*/  IMAD.SHL.U32 R169, R4, 0x10, RZ ;  /* 0x0000001004a97824 */ /* 0x000fe400078e00ff */
[----:B------:R-:W-:-:S03]  /*26c0*/  IMAD.WIDE.U32 R166, R23, R10, R166 ;  /* 0x0000000a17a67225 */ /* 0x000fc600078e00a6 */
[----:B--2---:R-:W-:Y:S01]  /*26d0*/  IADD3 R170, P3, R169, R158, RZ ;  /* 0x0000009ea9aa7210 */ /* 0x004fe20007f7e0ff */
[----:B------:R-:W-:Y:S01]  /*26e0*/  IMAD.IADD R172, R11, 0x1, R167 ;  /* 0x000000010bac7824 */ /* 0x000fe200078e02a7 */
[----:B------:R-:W-:-:S05]  /*26f0*/  SHF.L.U64.HI R167, R4, 0x4, R5 ;  /* 0x0000000404a77819 */ /* 0x000fca0000010205 */
[----:B------:R-:W-:Y:S02]  /*2700*/  IMAD.X R171, R167, 0x1, R159, P3 ;  /* 0x00000001a7ab7824 */ /* 0x000fe400018e069f */
[----:B---3--:R-:W-:-:S05]  /*2710*/  HADD2.F32 R88, -RZ, R168.H0_H0 ;  /* 0x200000a8ff587230 */ /* 0x008fca0000004100 */
[----:B------:R-:W-:Y:S01]  /*2720*/  FMUL R89, R88, R155 ;  /* 0x0000009b58597220 */ /* 0x000fe20000400000 */
[----:B------:R-:W-:-:S03]  /*2730*/  LEA R88, P4, R166, R8, 0x1 ;  /* 0x00000008a6587211 */ /* 0x000fc600078808ff */
[----:B------:R-:W-:Y:S01]  /*2740*/  FFMA R90, R90, R154, R89 ;  /* 0x0000009a5a5a7223 */ /* 0x000fe20000000059 */
[----:B------:R-:W-:Y:S02]  /*2750*/  LEA.HI.X R89, R166, R9, R172, 0x1, P4 ;  /* 0x00000009a6597211 */ /* 0x000fe400020f0cac */
[----:B------:R-:W-:Y:S02]  /*2760*/  ISETP.GT.AND P4, PT, R0, 0x1, P0 ;  /* 0x000000010000780c */ /* 0x000fe40000784270 */
[----:B------:R-:W-:-:S05]  /*2770*/  F2FP.F16.F32.PACK_AB R90, RZ, R90 ;  /* 0x0000005aff5a723e */ /* 0x000fca00000000ff */
[----:B------:R1:W-:Y:S06]  /*2780*/  @P1 STG.E.U16 desc[UR36][R170.64], R90 ;  /* 0x0000005aaa001986 */ /* 0x0003ec000c101524 */
[----:B------:R-:W-:Y:S05]  /*2790*/  @!P4 BRA `(.L_x_39) ;  /* 0x000000000004c947 */ /* 0x000fea0003800000 */
[----:B------:R2:W5:Y:S02]  /*27a0*/  LDG.E.LTC128B.U16 R168, desc[UR36][R88.64+0x2] ;  /* 0x0000022458a87981 */ /* 0x000564000c1e1520 */
.L_x_39:
[----:B------:R-:W-:Y:S05]  /*27b0*/  BSYNC B1 ;  /* 0x0000000000017941 */ /* 0x000fea0003800000 */
.L_x_38:
[----:B-1---5:R-:W-:Y:S01]  /*27c0*/  HADD2.F32 R90, -RZ, R168.H0_H0 ;  /* 0x200000a8ff5a7230 */ /* 0x022fe20000004100 */
[----:B------:R-:W-:Y:S01]  /*27d0*/  ISETP.GT.AND P1, PT, R0, 0x8, P2 ;  /* 0x000000080000780c */ /* 0x000fe20001724270 */
[----:B------:R-:W-:Y:S03]  /*27e0*/  BSSY B1, `(.L_x_40) ;  /* 0x000000a000017945 */ /* 0x000fe60003800000 */
[----:B------:R-:W-:-:S04]  /*27f0*/  FMUL R90, R90, R155 ;  /* 0x0000009b5a5a7220 */ /* 0x000fc80000400000 */
[----:B------:R-:W-:Y:S01]  /*2800*/  FFMA R90, R91, R154, R90 ;  /* 0x0000009a5b5a7223 */ /* 0x000fe2000000005a */
[----:B------:R-:W-:-:S04]  /*2810*/  @P4 IMAD.MOV.U32 R91, RZ, RZ, R171 ;  /* 0x000000ffff5b4224 */ /* 0x000fc800078e00ab */
[----:B------:R-:W-:-:S04]  /*2820*/  F2FP.F16.F32.PACK_AB R90, RZ, R90 ;  /* 0x0000005aff5a723e */ /* 0x000fc800000000ff */
[----:B------:R-:W-:Y:S01]  /*2830*/  PRMT R166, R90, 0x7610, R166 ;  /* 0x000076105aa67816 */ /* 0x000fe200000000a6 */
[----:B------:R-:W-:-:S05]  /*2840*/  @P4 IMAD.MOV.U32 R90, RZ, RZ, R170 ;  /* 0x000000ffff5a4224 */ /* 0x000fca00078e00aa */
[----:B------:R1:W-:Y:S01]  /*2850*/  @P4 STG.E.U16 desc[UR36][R90.64+0x2], R166 ;  /* 0x000002a65a004986 */ /* 0x0003e2000c101524 */
[----:B------:R-:W-:Y:S05]  /*2860*/  @!P1 BRA `(.L_x_41) ;  /* 0x0000000000049947 */ /* 0x000fea0003800000 */
[----:B------:R3:W5:Y:S02]  /*2870*/  LDG.E.LTC128B.U16 R168, desc[UR36][R160.64+0x10] ;  /* 0x00001024a0a87981 */ /* 0x000764000c1e1520 */
.L_x_41:
[----:B------:R-:W-:Y:S05]  /*2880*/  BSYNC B1 ;  /* 0x0000000000017941 */ /* 0x000fea0003800000 */
.L_x_40:
[----:B-1---5:R-:W-:Y:S01]  /*2890*/  HADD2.F32 R90, -RZ, R168.H0_H0 ;  /* 0x200000a8ff5a7230 */ /* 0x022fe20000004100 */
[----:B------:R-:W-:Y:S01]  /*28a0*/  ISETP.GT.AND P3, PT, R0, 0x9, P2 ;  /* 0x000000090000780c */ /* 0x000fe20001764270 */
[----:B------:R-:W-:Y:S03]  /*28b0*/  BSSY B1, `(.L_x_42) ;  /* 0x000000a000017945 */ /* 0x000fe60003800000 */
[----:B------:R-:W-:Y:S01]  /*28c0*/  FMUL R91, R90, R155 ;  /* 0x0000009b5a5b7220 */ /* 0x000fe20000400000 */
[----:B------:R-:W-:-:S03]  /*28d0*/  @P1 IMAD.MOV.U32 R90, RZ, RZ, R158 ;  /* 0x000000ffff5a1224 */ /* 0x000fc600078e009e */
[----:B------:R-:W-:-:S05]  /*28e0*/  FFMA R91, R92, R154, R91 ;  /* 0x0000009a5c5b7223 */ /* 0x000fca000000005b */
[----:B------:R-:W-:-:S04]  /*28f0*/  F2FP.F16.F32.PACK_AB R91, RZ, R91 ;  /* 0x0000005bff5b723e */ /* 0x000fc800000000ff */
[----:B------:R-:W-:Y:S02]  /*2900*/  PRMT R92, R91, 0x7610, R92 ;  /* 0x000076105b5c7816 */ /* 0x000fe4000000005c */
[----:B------:R-:W-:-:S05]  /*2910*/  @P1 MOV R91, R159 ;  /* 0x0000009f005b1202 */ /* 0x000fca0000000f00 */
[----:B------:R1:W-:Y:S01]  /*2920*/  @P1 STG.E.U16 desc[UR36][R90.64+0x10], R92 ;  /* 0x0000105c5a001986 */ /* 0x0003e2000c101524 */
[----:B------:R-:W-:Y:S05]  /*2930*/  @!P3 BRA `(.L_x_43) ;  /* 0x000000000004b947 */ /* 0x000fea0003800000 */
[----:B------:R4:W5:Y:S02]  /*2940*/  LDG.E.LTC128B.U16 R168, desc[UR36][R160.64+0x12] ;  /* 0x00001224a0a87981 */ /* 0x000964000c1e1520 */
.L_x_43:
[----:B------:R-:W-:Y:S05]  /*2950*/  BSYNC B1 ;  /* 0x0000000000017941 */ /* 0x000fea0003800000 */
.L_x_42:
[----:B-1---5:R-:W-:Y:S01]  /*2960*/  HADD2.F32 R90, -RZ, R168.H0_H0 ;  /* 0x200000a8ff5a7230 */ /* 0x022fe20000004100 */
[----:B------:R-:W-:Y:S01]  /*2970*/  ISETP.GT.AND P1, PT, R0, 0x8, P0 ;  /* 0x000000080000780c */ /* 0x000fe20000724270 */
[----:B------:R-:W-:Y:S01]  /*2980*/  @P3 IMAD.MOV.U32 R91, RZ, RZ, R159 ;  /* 0x000000ffff5b3224 */ /* 0x000fe200078e009f */
[----:B------:R-:W-:Y:S02]  /*2990*/  BSSY B1, `(.L_x_44) ;  /* 0x0000009000017945 */ /* 0x000fe40003800000 */
[----:B------:R-:W-:-:S04]  /*29a0*/  FMUL R90, R90, R155 ;  /* 0x0000009b5a5a7220 */ /* 0x000fc80000400000 */
[----:B------:R-:W-:-:S05]  /*29b0*/  FFMA R90, R93, R154, R90 ;  /* 0x0000009a5d5a7223 */ /* 0x000fca000000005a */
[----:B------:R-:W-:-:S04]  /*29c0*/  F2FP.F16.F32.PACK_AB R90, RZ, R90 ;  /* 0x0000005aff5a723e */ /* 0x000fc800000000ff */
[----:B------:R-:W-:Y:S01]  /*29d0*/  PRMT R92, R90, 0x7610, R92 ;  /* 0x000076105a5c7816 */ /* 0x000fe2000000005c */
[----:B------:R-:W-:-:S05]  /*29e0*/  @P3 IMAD.MOV.U32 R90, RZ, RZ, R158 ;  /* 0x000000ffff5a3224 */ /* 0x000fca00078e009e */
[----:B------:R1:W-:Y:S01]  /*29f0*/  @P3 STG.E.U16 desc[UR36][R90.64+0x12], R92 ;  /* 0x0000125c5a003986 */ /* 0x0003e2000c101524 */
[----:B------:R-:W-:Y:S05]  /*2a00*/  @!P1 BRA `(.L_x_45) ;  /* 0x0000000000049947 */ /* 0x000fea0003800000 */
[----:B------:R0:W5:Y:S02]  /*2a10*/  LDG.E.LTC128B.U16 R168, desc[UR36][R88.64+0x10] ;  /* 0x0000102458a87981 */ /* 0x000164000c1e1520 */
.L_x_45:
[----:B------:R-:W-:Y:S05]  /*2a20*/  BSYNC B1 ;  /* 0x0000000000017941 */ /* 0x000fea0003800000 */
.L_x_44:
[----:B-1---5:R-:W-:Y:S01]  /*2a30*/  HADD2.F32 R90, -RZ, R168.H0_H0 ;  /* 0x200000a8ff5a7230 */ /* 0x022fe20000004100 */
[----:B------:R-:W-:Y:S01]  /*2a40*/  ISETP.GT.AND P3, PT, R0, 0x9, P0 ;  /* 0x000000090000780c */ /* 0x000fe20000764270 */
[----:B------:R-:W-:Y:S03]  /*2a50*/  BSSY B1, `(.L_x_46) ;  /* 0x000000a000017945 */ /* 0x000fe60003800000 */
[----:B------:R-:W-:Y:S01]  /*2a60*/  FMUL R91, R90, R155 ;  /* 0x0000009b5a5b7220 */ /* 0x000fe20000400000 */
[----:B------:R-:W-:-:S03]  /*2a70*/  @P1 IMAD.MOV.U32 R90, RZ, RZ, R170 ;  /* 0x000000ffff5a1224 */ /* 0x000fc600078e00aa */
[----:B------:R-:W-:-:S05]  /*2a80*/  FFMA R91, R94, R154, R91 ;  /* 0x0000009a5e5b7223 */ /* 0x000fca000000005b */
[----:B------:R-:W-:-:S04]  /*2a90*/  F2FP.F16.F32.PACK_AB R91, RZ, R91 ;  /* 0x0000005bff5b723e */ /* 0x000fc800000000ff */
[----:B------:R-:W-:Y:S01]  /*2aa0*/  PRMT R92, R91, 0x7610, R92 ;  /* 0x000076105b5c7816 */ /* 0x000fe2000000005c */
[----:B------:R-:W-:-:S05]  /*2ab0*/  @P1 IMAD.MOV.U32 R91, RZ, RZ, R171 ;  /* 0x000000ffff5b1224 */ /* 0x000fca00078e00ab */
[----:B------:R1:W-:Y:S01]  /*2ac0*/  @P1 STG.E.U16 desc[UR36][R90.64+0x10], R92 ;  /* 0x0000105c5a001986 */ /* 0x0003e2000c101524 */
[----:B------:R-:W-:Y:S05]  /*2ad0*/  @!P3 BRA `(.L_x_47) ;  /* 0x000000000004b947 */ /* 0x000fea0003800000 */
[----:B------:R0:W5:Y:S02]  /*2ae0*/  LDG.E.LTC128B.U16 R168, desc[UR36][R88.64+0x12] ;  /* 0x0000122458a87981 */ /* 0x000164000c1e1520 */
.L_x_47:
[----:B------:R-:W-:Y:S05]  /*2af0*/  BSYNC B1 ;  /* 0x0000000000017941 */ /* 0x000fea0003800000 */
.L_x_46:
        /* <DEDUP_REMOVED lines=12> */
.L_x_49:
[----:B------:R-:W-:Y:S05]  /*2bc0*/  BSYNC B1 ;  /* 0x0000000000017941 */ /* 0x000fea0003800000 */
.L_x_48:
        /* <DEDUP_REMOVED lines=12> */
.L_x_51:
[----:B------:R-:W-:Y:S05]  /*2c90*/  BSYNC B1 ;  /* 0x0000000000017941 */ /* 0x000fea0003800000 */
.L_x_50:
        /* <DEDUP_REMOVED lines=12> */
.L_x_53:
[----:B------:R-:W-:Y:S05]  /*2d60*/  BSYNC B1 ;  /* 0x0000000000017941 */ /* 0x000fea0003800000 */
.L_x_52:
        /* <DEDUP_REMOVED lines=12> */
.L_x_55:
[----:B------:R-:W-:Y:S05]  /*2e30*/  BSYNC B1 ;  /* 0x0000000000017941 */ /* 0x000fea0003800000 */
.L_x_54:
        /* <DEDUP_REMOVED lines=12> */
.L_x_57:
[----:B------:R-:W-:Y:S05]  /*2f00*/  BSYNC B1 ;  /* 0x0000000000017941 */ /* 0x000fea0003800000 */
.L_x_56:
        /* <DEDUP_REMOVED lines=12> */
.L_x_59:
[----:B------:R-:W-:Y:S05]  /*2fd0*/  BSYNC B1 ;  /* 0x0000000000017941 */ /* 0x000fea0003800000 */
.L_x_58:
        /* <DEDUP_REMOVED lines=12> */
.L_x_61:
[----:B------:R-:W-:Y:S05]  /*30a0*/  BSYNC B1 ;  /* 0x0000000000017941 */ /* 0x000fea0003800000 */
.L_x_60:
        /* <DEDUP_REMOVED lines=12> */
.L_x_63:
[----:B------:R-:W-:Y:S05]  /*3170*/  BSYNC B1 ;  /* 0x0000000000017941 */ /* 0x000fea0003800000 */
.L_x_62:
        /* <DEDUP_REMOVED lines=12> */
.L_x_65:
[----:B------:R-:W-:Y:S05]  /*3240*/  BSYNC B1 ;  /* 0x0000000000017941 */ /* 0x000fea0003800000 */
.L_x_64:
        /* <DEDUP_REMOVED lines=12> */
.L_x_67:
[----:B------:R-:W-:Y:S05]  /*3310*/  BSYNC B1 ;  /* 0x0000000000017941 */ /* 0x000fea0003800000 */
.L_x_66:
        /* <DEDUP_REMOVED lines=12> */
.L_x_69:
[----:B------:R-:W-:Y:S05]  /*33e0*/  BSYNC B1 ;  /* 0x0000000000017941 */ /* 0x000fea0003800000 */
.L_x_68:
        /* <DEDUP_REMOVED lines=12> */
.L_x_71:
[----:B------:R-:W-:Y:S05]  /*34b0*/  BSYNC B1 ;  /* 0x0000000000017941 */ /* 0x000fea0003800000 */
.L_x_70:
        /* <DEDUP_REMOVED lines=12> */
.L_x_73:
[----:B------:R-:W-:Y:S05]  /*3580*/  BSYNC B1 ;  /* 0x0000000000017941 */ /* 0x000fea0003800000 */
.L_x_72:
        /* <DEDUP_REMOVED lines=12> */
.L_x_75:
[----:B------:R-:W-:Y:S05]  /*3650*/  BSYNC B1 ;  /* 0x0000000000017941 */ /* 0x000fea0003800000 */
.L_x_74:
        /* <DEDUP_REMOVED lines=12> */
.L_x_77:
[----:B------:R-:W-:Y:S05]  /*3720*/  BSYNC B1 ;  /* 0x0000000000017941 */ /* 0x000fea0003800000 */
.L_x_76:
        /* <DEDUP_REMOVED lines=12> */
.L_x_79:
[----:B------:R-:W-:Y:S05]  /*37f0*/  BSYNC B1 ;  /* 0x0000000000017941 */ /* 0x000fea0003800000 */
.L_x_78:
        /* <DEDUP_REMOVED lines=12> */
.L_x_81:
[----:B------:R-:W-:Y:S05]  /*38c0*/  BSYNC B1 ;  /* 0x0000000000017941 */ /* 0x000fea0003800000 */
.L_x_80:
        /* <DEDUP_REMOVED lines=12> */
.L_x_83:
[----:B------:R-:W-:Y:S05]  /*3990*/  BSYNC B1 ;  /* 0x0000000000017941 */ /* 0x000fea0003800000 */
.L_x_82:
        /* <DEDUP_REMOVED lines=12> */
.L_x_85:
[----:B------:R-:W-:Y:S05]  /*3a60*/  BSYNC B1 ;  /* 0x0000000000017941 */ /* 0x000fea0003800000 */
.L_x_84:
        /* <DEDUP_REMOVED lines=12> */
.L_x_87:
[----:B------:R-:W-:Y:S05]  /*3b30*/  BSYNC B1 ;  /* 0x0000000000017941 */ /* 0x000fea0003800000 */
.L_x_86:
        /* <DEDUP_REMOVED lines=12> */
.L_x_89:
[----:B------:R-:W-:Y:S05]  /*3c00*/  BSYNC B1 ;  /* 0x0000000000017941 */ /* 0x000fea0003800000 */
.L_x_88:
        /* <DEDUP_REMOVED lines=12> */
.L_x_91:
[----:B------:R-:W-:Y:S05]  /*3cd0*/  BSYNC B1 ;  /* 0x0000000000017941 */ /* 0x000fea0003800000 */
.L_x_90:
        /* <DEDUP_REMOVED lines=12> */
.L_x_93:
[----:B------:R-:W-:Y:S05]  /*3da0*/  BSYNC B1 ;  /* 0x0000000000017941 */ /* 0x000fea0003800000 */
.L_x_92:
        /* <DEDUP_REMOVED lines=12> */
.L_x_95:
[----:B------:R-:W-:Y:S05]  /*3e70*/  BSYNC B1 ;  /* 0x0000000000017941 */ /* 0x000fea0003800000 */
.L_x_94:
        /* <DEDUP_REMOVED lines=12> */
.L_x_97:
[----:B------:R-:W-:Y:S05]  /*3f40*/  BSYNC B1 ;  /* 0x0000000000017941 */ /* 0x000fea0003800000 */
.L_x_96:
        /* <DEDUP_REMOVED lines=12> */
.L_x_99:
[----:B------:R-:W-:Y:S05]  /*4010*/  BSYNC B1 ;  /* 0x0000000000017941 */ /* 0x000fea0003800000 */
.L_x_98:
        /* <DEDUP_REMOVED lines=12> */
.L_x_101:
[----:B------:R-:W-:Y:S05]  /*40e0*/  BSYNC B1 ;  /* 0x0000000000017941 */ /* 0x000fea0003800000 */
.L_x_100:
        /* <DEDUP_REMOVED lines=12> */
.L_x_103:
[----:B------:R-:W-:Y:S05]  /*41b0*/  BSYNC B1 ;  /* 0x0000000000017941 */ /* 0x000fea0003800000 */
.L_x_102:
        /* <DEDUP_REMOVED lines=12> */
.L_x_105:
[----:B------:R-:W-:Y:S05]  /*4280*/  BSYNC B1 ;  /* 0x0000000000017941 */ /* 0x000fea0003800000 */
.L_x_104:
        /* <DEDUP_REMOVED lines=12> */
.L_x_107:
[----:B------:R-:W-:Y:S05]  /*4350*/  BSYNC B1 ;  /* 0x0000000000017941 */ /* 0x000fea0003800000 */
.L_x_106:
        /* <DEDUP_REMOVED lines=12> */
.L_x_109:
[----:B------:R-:W-:Y:S05]  /*4420*/  BSYNC B1 ;  /* 0x0000000000017941 */ /* 0x000fea0003800000 */
.L_x_108:
        /* <DEDUP_REMOVED lines=12> */
.L_x_111:
[----:B------:R-:W-:Y:S05]  /*44f0*/  BSYNC B1 ;  /* 0x0000000000017941 */ /* 0x000fea0003800000 */
.L_x_110:
        /* <DEDUP_REMOVED lines=12> */
.L_x_113:
[----:B------:R-:W-:Y:S05]  /*45c0*/  BSYNC B1 ;  /* 0x0000000000017941 */ /* 0x000fea0003800000 */
.L_x_112:
        /* <DEDUP_REMOVED lines=12> */
.L_x_115:
[----:B------:R-:W-:Y:S05]  /*4690*/  BSYNC B1 ;  /* 0x0000000000017941 */ /* 0x000fea0003800000 */
.L_x_114:
        /* <DEDUP_REMOVED lines=12> */
.L_x_117:
[----:B------:R-:W-:Y:S05]  /*4760*/  BSYNC B1 ;  /* 0x0000000000017941 */ /* 0x000fea0003800000 */
.L_x_116:
        /* <DEDUP_REMOVED lines=12> */
.L_x_119:
[----:B------:R-:W-:Y:S05]  /*4830*/  BSYNC B1 ;  /* 0x0000000000017941 */ /* 0x000fea0003800000 */
.L_x_118:
        /* <DEDUP_REMOVED lines=12> */
.L_x_121:
[----:B------:R-:W-:Y:S05]  /*4900*/  BSYNC B1 ;  /* 0x0000000000017941 */ /* 0x000fea0003800000 */
.L_x_120:
        /* <DEDUP_REMOVED lines=12> */
.L_x_123:
[----:B------:R-:W-:Y:S05]  /*49d0*/  BSYNC B1 ;  /* 0x0000000000017941 */ /* 0x000fea0003800000 */
.L_x_122:
        /* <DEDUP_REMOVED lines=12> */
.L_x_125:
[----:B------:R-:W-:Y:S05]  /*4aa0*/  BSYNC B1 ;  /* 0x0000000000017941 */ /* 0x000fea0003800000 */
.L_x_124:
        /* <DEDUP_REMOVED lines=12> */
.L_x_127:
[----:B------:R-:W-:Y:S05]  /*4b70*/  BSYNC B1 ;  /* 0x0000000000017941 */ /* 0x000fea0003800000 */
.L_x_126:
        /* <DEDUP_REMOVED lines=12> */
.L_x_129:
[----:B------:R-:W-:Y:S05]  /*4c40*/  BSYNC B1 ;  /* 0x0000000000017941 */ /* 0x000fea0003800000 */
.L_x_128:
        /* <DEDUP_REMOVED lines=12> */
.L_x_131:
[----:B------:R-:W-:Y:S05]  /*4d10*/  BSYNC B1 ;  /* 0x0000000000017941 */ /* 0x000fea0003800000 */
.L_x_130:
        /* <DEDUP_REMOVED lines=12> */
.L_x_133:
[----:B------:R-:W-:Y:S05]  /*4de0*/  BSYNC B1 ;  /* 0x0000000000017941 */ /* 0x000fea0003800000 */
.L_x_132:
        /* <DEDUP_REMOVED lines=12> */
.L_x_135:
[----:B------:R-:W-:Y:S05]  /*4eb0*/  BSYNC B1 ;  /* 0x0000000000017941 */ /* 0x000fea0003800000 */
.L_x_134:
        /* <DEDUP_REMOVED lines=12> */
.L_x_137:
[----:B------:R-:W-:Y:S05]  /*4f80*/  BSYNC B1 ;  /* 0x0000000000017941 */ /* 0x000fea0003800000 */
.L_x_136:
        /* <DEDUP_REMOVED lines=12> */
.L_x_139:
[----:B------:R-:W-:Y:S05]  /*5050*/  BSYNC B1 ;  /* 0x0000000000017941 */ /* 0x000fea0003800000 */
.L_x_138:
        /* <DEDUP_REMOVED lines=12> */
.L_x_141:
[----:B------:R-:W-:Y:S05]  /*5120*/  BSYNC B1 ;  /* 0x0000000000017941 */ /* 0x000fea0003800000 */
.L_x_140:
        /* <DEDUP_REMOVED lines=12> */
.L_x_143:
[----:B------:R-:W-:Y:S05]  /*51f0*/  BSYNC B1 ;  /* 0x0000000000017941 */ /* 0x000fea0003800000 */
.L_x_142:
        /* <DEDUP_REMOVED lines=12> */
.L_x_145:
[----:B------:R-:W-:Y:S05]  /*52c0*/  BSYNC B1 ;  /* 0x0000000000017941 */ /* 0x000fea0003800000 */
.L_x_144:
        /* <DEDUP_REMOVED lines=12> */
.L_x_147:
[----:B------:R-:W-:Y:S05]  /*5390*/  BSYNC B1 ;  /* 0x0000000000017941 */ /* 0x000fea0003800000 */
.L_x_146:
        /* <DEDUP_REMOVED lines=12> */
.L_x_149:
[----:B------:R-:W-:Y:S05]  /*5460*/  BSYNC B1 ;  /* 0x0000000000017941 */ /* 0x000fea0003800000 */
.L_x_148:
        /* <DEDUP_REMOVED lines=12> */
.L_x_151:
[----:B------:R-:W-:Y:S05]  /*5530*/  BSYNC B1 ;  /* 0x0000000000017941 */ /* 0x000fea0003800000 */
.L_x_150:
        /* <DEDUP_REMOVED lines=12> */
.L_x_153:
[----:B------:R-:W-:Y:S05]  /*5600*/  BSYNC B1 ;  /* 0x0000000000017941 */ /* 0x000fea0003800000 */
.L_x_152:
        /* <DEDUP_REMOVED lines=12> */
.L_x_155:
[----:B------:R-:W-:Y:S05]  /*56d0*/  BSYNC B1 ;  /* 0x0000000000017941 */ /* 0x000fea0003800000 */
.L_x_154:
        /* <DEDUP_REMOVED lines=12> */
.L_x_157:
[----:B------:R-:W-:Y:S05]  /*57a0*/  BSYNC B1 ;  /* 0x0000000000017941 */ /* 0x000fea0003800000 */
.L_x_156:
[----:B-1---5:R-:W-:Y:S01]  /*57b0*/  HADD2.F32 R90, -RZ, R168.H0_H0 ;  /* 0x200000a8ff5a7230 */ /* 0x022fe20000004100 */
[----:B------:R-:W-:Y:S01]  /*57c0*/  ISETP.GT.AND P1, PT, R0, 0x79, P0 ;  /* 0x000000790000780c */ /* 0x000fe20000724270 */
[----:B------:R-:W-:Y:S01]  /*57d0*/  BSSY B1, `(.L_x_158) ;  /* 0x000000c000017945 */ /* 0x000fe20003800000 */
[----:B------:R-:W-:Y:S02]  /*57e0*/  IADD3 R165, P0, R165, 0x80, RZ ;  /* 0x00000080a5a57810 */ /* 0x000fe40007f1e0ff */
[----:B------:R-:W-:Y:S01]  /*57f0*/  FMUL R91, R90, R155 ;  /* 0x0000009b5a5b7220 */ /* 0x000fe20000400000 */
[----:B------:R-:W-:Y:S02]  /*5800*/  @P3 IMAD.MOV.U32 R90, RZ, RZ, R170 ;  /* 0x000000ffff5a3224 */ /* 0x000fe400078e00aa */
[----:B------:R-:W-:Y:S02]  /*5810*/  IMAD.X R153, RZ, RZ, R153, P0 ;  /* 0x000000ffff997224 */ /* 0x000fe400000e0699 */
[----:B------:R-:W-:-:S05]  /*5820*/  FFMA R91, R150, R154, R91 ;  /* 0x0000009a965b7223 */ /* 0x000fca000000005b */
[----:B------:R-:W-:-:S04]  /*5830*/  F2FP.F16.F32.PACK_AB R91, RZ, R91 ;  /* 0x0000005bff5b723e */ /* 0x000fc800000000ff */
[----:B------:R-:W-:Y:S01]  /*5840*/  PRMT R92, R91, 0x7610, R92 ;  /* 0x000076105b5c7816 */ /* 0x000fe2000000005c */
[----:B------:R-:W-:-:S05]  /*5850*/  @P3 IMAD.MOV.U32 R91, RZ, RZ, R171 ;  /* 0x000000ffff5b3224 */ /* 0x000fca00078e00ab */
[----:B------:R1:W-:Y:S01]  /*5860*/  @P3 STG.E.U16 desc[UR36][R90.64+0xf0], R92 ;  /* 0x0000f05c5a003986 */ /* 0x0003e2000c101524 */
[----:B------:R-:W-:Y:S05]  /*5870*/  @!P1 BRA `(.L_x_159) ;  /* 0x0000000000049947 */ /* 0x000fea0003800000 */
[----:B------:R0:W5:Y:S02]  /*5880*/  LDG.E.LTC128B.U16 R168, desc[UR36][R88.64+0xf2] ;  /* 0x0000f22458a87981 */ /* 0x000164000c1e1520 */
.L_x_159:
[----:B------:R-:W-:Y:S05]  /*5890*/  BSYNC B1 ;  /* 0x0000000000017941 */ /* 0x000fea0003800000 */
.L_x_158:
[----:B0-2--5:R-:W-:Y:S01]  /*58a0*/  HADD2.F32 R88, -RZ, R168.H0_H0 ;  /* 0x200000a8ff587230 */ /* 0x025fe20000004100 */
[----:B------:R-:W-:Y:S01]  /*58b0*/  ISETP.GT.AND P0, PT, R157, 0x80, PT ;  /* 0x000000809d00780c */ /* 0x000fe20003f04270 */
[----:B-1----:R-:W-:-:S03]  /*58c0*/  IMAD R92, R153, R12, RZ ;  /* 0x0000000c995c7224 */ /* 0x002fc600078e02ff */
[----:B------:R-:W-:Y:S01]  /*58d0*/  FMUL R90, R88, R155 ;  /* 0x0000009b585a7220 */ /* 0x000fe20000400000 */
[C---:B------:R-:W-:Y:S01]  /*58e0*/  IMAD R99, R165.reuse, R13, R92 ;  /* 0x0000000da5637224 */ /* 0x040fe200078e025c */
[----:B------:R-:W-:Y:S01]  /*58f0*/  ISETP.GT.AND P2, PT, R0, RZ, P0 ;  /* 0x000000ff0000720c */ /* 0x000fe20000744270 */
[----:B------:R-:W-:-:S04]  /*5900*/  IMAD.WIDE.U32 R88, R165, R12, R20 ;  /* 0x0000000ca5587225 */ /* 0x000fc800078e0014 */
[----:B------:R-:W-:Y:S01]  /*5910*/  FFMA R151, R151, R154, R90 ;  /* 0x0000009a97977223 */ /* 0x000fe2000000005a */
[----:B------:R-:W-:Y:S01]  /*5920*/  IMAD.IADD R13, R89, 0x1, R99 ;  /* 0x00000001590d7824 */ /* 0x000fe200078e0263 */
[----:B------:R-:W-:-:S03]  /*5930*/  LEA R90, P3, R88, R8, 0x1 ;  /* 0x00000008585a7211 */ /* 0x000fc600078608ff */
[----:B------:R-:W-:Y:S02]  /*5940*/  F2FP.F16.F32.PACK_AB R151, RZ, R151 ;  /* 0x00000097ff97723e */ /* 0x000fe400000000ff */
[----:B------:R-:W-:-:S03]  /*5950*/  LEA.HI.X R91, R88, R9, R13, 0x1, P3 ;  /* 0x00000009585b7211 */ /* 0x000fc600018f0c0d */
[----:B------:R0:W-:Y:S04]  /*5960*/  @P1 STG.E.U16 desc[UR36][R170.64+0xf2], R151 ;  /* 0x0000f297aa001986 */ /* 0x0001e8000c101524 */
[----:B------:R-:W2:Y:S01]  /*5970*/  @P2 LDG.E.LTC128B.U16 R168, desc[UR36][R90.64] ;  /* 0x000000245aa82981 */ /* 0x000ea2000c1e1520 */
[----:B------:R-:W-:Y:S01]  /*5980*/  IMAD.WIDE.U32 R88, R165, R12, R6 ;  /* 0x0000000ca5587225 */ /* 0x000fe200078e0006 */
[C---:B------:R-:W-:Y:S01]  /*5990*/  SHF.L.U32 R95, R4.reuse, 0x8, RZ ;  /* 0x00000008045f7819 */ /* 0x040fe200000006ff */
[----:B------:R-:W-:Y:S01]  /*59a0*/  BSSY B1, `(.L_x_160) ;  /* 0x0000011000017945 */ /* 0x000fe20003800000 */
[----:B------:R-:W-:Y:S01]  /*59b0*/  SHF.L.U64.HI R97, R4, 0x8, R5 ;  /* 0x0000000804617819 */ /* 0x000fe20000010205 */
[----:B------:R-:W-:Y:S01]  /*59c0*/  IMAD.IADD R89, R99, 0x1, R89 ;  /* 0x0000000163597824 */ /* 0x000fe200078e0259 */
[----:B------:R-:W-:Y:S01]  /*59d0*/  ISETP.GT.AND P3, PT, R0, 0x1, P0 ;  /* 0x000000010000780c */ /* 0x000fe20000764270 */
[----:B--2---:R-:W-:-:S05]  /*59e0*/  HADD2.F32 R92, -RZ, R168.H0_H0 ;  /* 0x200000a8ff5c7230 */ /* 0x004fca0000004100 */
[----:B------:R-:W-:Y:S01]  /*59f0*/  FMUL R13, R92, R155 ;  /* 0x0000009b5c0d7220 */ /* 0x000fe20000400000 */
[----:B------:R-:W-:Y:S01]  /*5a00*/  IMAD.WIDE.U32 R92, R23, R10, R88 ;  /* 0x0000000a175c7225 */ /* 0x000fe200078e0058 */
[----:B------:R-:W-:-:S03]  /*5a10*/  IADD3 R88, P1, R95, R158, RZ ;  /* 0x0000009e5f587210 */ /* 0x000fc60007f3e0ff */
[----:B------:R-:W-:Y:S01]  /*5a20*/  FFMA R13, R24, R154, R13 ;  /* 0x0000009a180d7223 */ /* 0x000fe2000000000d */
[----:B------:R-:W-:Y:S01]  /*5a30*/  IMAD.IADD R5, R11, 0x1, R93 ;  /* 0x000000010b057824 */ /* 0x000fe200078e025d */
[C---:B------:R-:W-:Y:S01]  /*5a40*/  LEA R4, P4, R92.reuse, R8, 0x1 ;  /* 0x000000085c047211 */ /* 0x040fe200078808ff */
[----:B------:R-:W-:Y:S02]  /*5a50*/  IMAD.X R89, R97, 0x1, R159, P1 ;  /* 0x0000000161597824 */ /* 0x000fe400008e069f */
[----:B------:R-:W-:Y:S02]  /*5a60*/  F2FP.F16.F32.PACK_AB R13, RZ, R13 ;  /* 0x0000000dff0d723e */ /* 0x000fe400000000ff */
[----:B------:R-:W-:-:S03]  /*5a70*/  LEA.HI.X R5, R92, R9, R5, 0x1, P4 ;  /* 0x000000095c057211 */ /* 0x000fc600020f0c05 */
[----:B------:R0:W-:Y:S01]  /*5a80*/  @P2 STG.E.U16 desc[UR36][R88.64], R13 ;  /* 0x0000000d58002986 */ /* 0x0001e2000c101524 */
[----:B------:R-:W-:Y:S05]  /*5a90*/  @!P3 BRA `(.L_x_161) ;  /* 0x000000000004b947 */ /* 0x000fea0003800000 */
[----:B------:R1:W5:Y:S02]  /*5aa0*/  LDG.E.LTC128B.U16 R168, desc[UR36][R4.64+0x2] ;  /* 0x0000022404a87981 */ /* 0x000364000c1e1520 */
.L_x_161:
[----:B------:R-:W-:Y:S05]  /*5ab0*/  BSYNC B1 ;  /* 0x0000000000017941 */ /* 0x000fea0003800000 */
.L_x_160:
[----:B------:R-:W-:Y:S01]  /*5ac0*/  IMAD.WIDE.U32 R162, R165, R12, R162 ;  /* 0x0000000ca5a27225 */ /* 0x000fe200078e00a2 */
[----:B------:R-:W-:Y:S01]  /*5ad0*/  ISETP.GT.AND P1, PT, R157, 0x88, PT ;  /* 0x000000889d00780c */ /* 0x000fe20003f24270 */
[----:B------:R-:W-:Y:S02]  /*5ae0*/  BSSY B1, `(.L_x_162) ;  /* 0x0000012000017945 */ /* 0x000fe40003800000 */
[----:B-----5:R-:W-:Y:S01]  /*5af0*/  HADD2.F32 R20, -RZ, R168.H0_H0 ;  /* 0x200000a8ff147230 */ /* 0x020fe20000004100 */
[----:B------:R-:W-:Y:S01]  /*5b00*/  IADD3 R14, P2, R14, R162, RZ ;  /* 0x000000a20e0e7210 */ /* 0x000fe20007f5e0ff */
[----:B------:R-:W-:Y:S02]  /*5b10*/  IMAD.IADD R99, R99, 0x1, R163 ;  /* 0x0000000163637824 */ /* 0x000fe400078e02a3 */
[----:B------:R-:W-:Y:S02]  /*5b20*/  @P3 IMAD.MOV.U32 R15, RZ, RZ, R89 ;  /* 0x000000ffff0f3224 */ /* 0x000fe400078e0059 */
[----:B------:R-:W-:Y:S01]  /*5b30*/  FMUL R20, R20, R155 ;  /* 0x0000009b14147220 */ /* 0x000fe20000400000 */
[----:B------:R-:W-:Y:S01]  /*5b40*/  IMAD.X R21, R99, 0x1, R21, P2 ;  /* 0x0000000163157824 */ /* 0x000fe200010e0615 */
[----:B------:R-:W-:-:S02]  /*5b50*/  LEA R12, P4, R14, R8, 0x1 ;  /* 0x000000080e0c7211 */ /* 0x000fc400078808ff */
[----:B------:R-:W-:Y:S01]  /*5b60*/  FFMA R20, R25, R154, R20 ;  /* 0x0000009a19147223 */ /* 0x000fe20000000014 */
[----:B------:R-:W-:Y:S02]  /*5b70*/  ISETP.GT.AND P2, PT, R0, RZ, P1 ;  /* 0x000000ff0000720c */ /* 0x000fe40000f44270 */
[----:B0-----:R-:W-:Y:S01]  /*5b80*/  LEA.HI.X R13, R14, R9, R21, 0x1, P4 ;  /* 0x000000090e0d7211 */ /* 0x001fe200020f0c15 */
[----:B------:R-:W-:Y:S01]  /*5b90*/  @P3 IMAD.MOV.U32 R14, RZ, RZ, R88 ;  /* 0x000000ffff0e3224 */ /* 0x000fe200078e0058 */
[----:B------:R-:W-:Y:S02]  /*5ba0*/  F2FP.F16.F32.PACK_AB R20, RZ, R20 ;  /* 0x00000014ff14723e */ /* 0x000fe400000000ff */
[----:B------:R-:W-:-:S03]  /*5bb0*/  IADD3 R6, P4, R6, R162, RZ ;  /* 0x000000a206067210 */ /* 0x000fc60007f9e0ff */
[----:B------:R0:W-:Y:S02]  /*5bc0*/  @P3 STG.E.U16 desc[UR36][R14.64+0x2], R20 ;  /* 0x000002140e003986 */ /* 0x0001e4000c101524 */
[----:B------:R-:W-:Y:S02]  /*5bd0*/  IMAD.X R7, R7, 0x1, R99, P4 ;  /* 0x0000000107077824 */ /* 0x000fe400020e0663 */
[----:B------:R-:W-:Y:S06]  /*5be0*/  @!P2 BRA `(.L_x_163) ;  /* 0x000000000004a947 */ /* 0x000fec0003800000 */
[----:B------:R2:W5:Y:S02]  /*5bf0*/  LDG.E.LTC128B.U16 R168, desc[UR36][R12.64] ;  /* 0x000000240ca87981 */ /* 0x000564000c1e1520 */
.L_x_163:
[----:B------:R-:W-:Y:S05]  /*5c00*/  BSYNC B1 ;  /* 0x0000000000017941 */ /* 0x000fea0003800000 */
.L_x_162:
[----:B0----5:R-:W-:Y:S01]  /*5c10*/  HADD2.F32 R14, -RZ, R168.H0_H0 ;  /* 0x200000a8ff0e7230 */ /* 0x021fe20000004100 */
[----:B------:R-:W-:Y:S01]  /*5c20*/  BSSY B1, `(.L_x_164) ;  /* 0x000000e000017945 */ /* 0x000fe20003800000 */
[----:B--2---:R-:W-:Y:S01]  /*5c30*/  IMAD.WIDE.U32 R12, R23, R10, R6 ;  /* 0x0000000a170c7225 */ /* 0x004fe200078e0006 */
[----:B------:R-:W-:-:S03]  /*5c40*/  IADD3 R6, P3, R88, R169, RZ ;  /* 0x000000a958067210 */ /* 0x000fc60007f7e0ff */
[----:B------:R-:W-:Y:S01]  /*5c50*/  FMUL R7, R14, R155 ;  /* 0x0000009b0e077220 */ /* 0x000fe20000400000 */
[----:B------:R-:W-:-:S03]  /*5c60*/  IADD3 R11, R11, R13, RZ ;  /* 0x0000000d0b0b7210 */ /* 0x000fc60007ffe0ff */
[----:B------:R-:W-:Y:S01]  /*5c70*/  FFMA R7, R26, R154, R7 ;  /* 0x0000009a1a077223 */ /* 0x000fe20000000007 */
[----:B------:R-:W-:-:S04]  /*5c80*/  LEA R8, P4, R12, R8, 0x1 ;  /* 0x000000080c087211 */ /* 0x000fc800078808ff */
[----:B------:R-:W-:Y:S01]  /*5c90*/  F2FP.F16.F32.PACK_AB R10, RZ, R7 ;  /* 0x00000007ff0a723e */ /* 0x000fe200000000ff */
[----:B------:R-:W-:Y:S01]  /*5ca0*/  IMAD.X R7, R89, 0x1, R167, P3 ;  /* 0x0000000159077824 */ /* 0x000fe200018e06a7 */
[----:B------:R-:W-:Y:S02]  /*5cb0*/  LEA.HI.X R9, R12, R9, R11, 0x1, P4 ;  /* 0x000000090c097211 */ /* 0x000fe400020f0c0b */
[----:B------:R-:W-:Y:S02]  /*5cc0*/  ISETP.GT.AND P4, PT, R0, 0x1, P1 ;  /* 0x000000010000780c */ /* 0x000fe40000f84270 */
[----:B------:R0:W-:Y:S11]  /*5cd0*/  @P2 STG.E.U16 desc[UR36][R6.64], R10 ;  /* 0x0000000a06002986 */ /* 0x0001f6000c101524 */
[----:B------:R-:W-:Y:S05]  /*5ce0*/  @!P4 BRA `(.L_x_165) ;  /* 0x000000000004c947 */ /* 0x000fea0003800000 */
[----:B------:R2:W5:Y:S02]  /*5cf0*/  LDG.E.LTC128B.U16 R168, desc[UR36][R8.64+0x2] ;  /* 0x0000022408a87981 */ /* 0x000564000c1e1520 */
.L_x_165:
[----:B------:R-:W-:Y:S05]  /*5d00*/  BSYNC B1 ;  /* 0x0000000000017941 */ /* 0x000fea0003800000 */
.L_x_164:
[----:B0----5:R-:W-:Y:S01]  /*5d10*/  HADD2.F32 R10, -RZ, R168.H0_H0 ;  /* 0x200000a8ff0a7230 */ /* 0x021fe20000004100 */
[----:B------:R-:W-:Y:S01]  /*5d20*/  ISETP.GT.AND P2, PT, R0, 0x8, P0 ;  /* 0x000000080000780c */ /* 0x000fe20000744270 */
[----:B------:R-:W-:Y:S03]  /*5d30*/  BSSY B1, `(.L_x_166) ;  /* 0x0000007000017945 */ /* 0x000fe60003800000 */
[----:B------:R-:W-:-:S04]  /*5d40*/  FMUL R10, R10, R155 ;  /* 0x0000009b0a0a7220 */ /* 0x000fc80000400000 */
[----:B------:R-:W-:-:S05]  /*5d50*/  FFMA R10, R27, R154, R10 ;  /* 0x0000009a1b0a7223 */ /* 0x000fca000000000a */
[----:B------:R-:W-:-:S05]  /*5d60*/  F2FP.F16.F32.PACK_AB R10, RZ, R10 ;  /* 0x0000000aff0a723e */ /* 0x000fca00000000ff */
[----:B------:R0:W-:Y:S01]  /*5d70*/  @P4 STG.E.U16 desc[UR36][R6.64+0x2], R10 ;  /* 0x0000020a06004986 */ /* 0x0001e2000c101524 */
[----:B------:R-:W-:Y:S05]  /*5d80*/  @!P2 BRA `(.L_x_167) ;  /* 0x000000000004a947 */ /* 0x000fea0003800000 */
[----:B------:R0:W5:Y:S02]  /*5d90*/  LDG.E.LTC128B.U16 R168, desc[UR36][R4.64+0x10] ;  /* 0x0000102404a87981 */ /* 0x000164000c1e1520 */
.L_x_167:
[----:B------:R-:W-:Y:S05]  /*5da0*/  BSYNC B1 ;  /* 0x0000000000017941 */ /* 0x000fea0003800000 */
.L_x_166:
[----:B0----5:R-:W-:Y:S01]  /*5db0*/  HADD2.F32 R6, -RZ, R168.H0_H0 ;  /* 0x200000a8ff067230 */ /* 0x021fe20000004100 */
[----:B------:R-:W-:Y:S01]  /*5dc0*/  ISETP.GT.AND P4, PT, R0, 0x9, P0 ;  /* 0x000000090000780c */ /* 0x000fe20000784270 */
[----:B------:R-:W-:Y:S03]  /*5dd0*/  BSSY B1, `(.L_x_168) ;  /* 0x000000a000017945 */ /* 0x000fe60003800000 */
[----:B------:R-:W-:Y:S01]  /*5de0*/  FMUL R7, R6, R155 ;  /* 0x0000009b06077220 */ /* 0x000fe20000400000 */
[----:B------:R-:W-:-:S03]  /*5df0*/  IMAD.MOV.U32 R6, RZ, RZ, R88 ;  /* 0x000000ffff067224 */ /* 0x000fc600078e0058 */
[----:B------:R-:W-:-:S05]  /*5e00*/  FFMA R7, R28, R154, R7 ;  /* 0x0000009a1c077223 */ /* 0x000fca0000000007 */
[----:B------:R-:W-:-:S04]  /*5e10*/  F2FP.F16.F32.PACK_AB R7, RZ, R7 ;  /* 0x00000007ff07723e */ /* 0x000fc800000000ff */
[----:B------:R-:W-:Y:S01]  /*5e20*/  PRMT R10, R7, 0x7610, R10 ;  /* 0x00007610070a7816 */ /* 0x000fe2000000000a */
[----:B------:R-:W-:-:S05]  /*5e30*/  IMAD.MOV.U32 R7, RZ, RZ, R89 ;  /* 0x000000ffff077224 */ /* 0x000fca00078e0059 */
[----:B------:R0:W-:Y:S01]  /*5e40*/  @P2 STG.E.U16 desc[UR36][R6.64+0x10], R10 ;  /* 0x0000100a06002986 */ /* 0x0001e2000c101524 */
[----:B------:R-:W-:Y:S05]  /*5e50*/  @!P4 BRA `(.L_x_169) ;  /* 0x000000000004c947 */ /* 0x000fea0003800000 */
[----:B------:R0:W5:Y:S02]  /*5e60*/  LDG.E.LTC128B.U16 R168, desc[UR36][R4.64+0x12] ;  /* 0x0000122404a87981 */ /* 0x000164000c1e1520 */
.L_x_169:
[----:B------:R-:W-:Y:S05]  /*5e70*/  BSYNC B1 ;  /* 0x0000000000017941 */ /* 0x000fea0003800000 */
.L_x_168:
        /* <DEDUP_REMOVED lines=9> */
.L_x_171:
[----:B------:R-:W-:Y:S05]  /*5f10*/  BSYNC B1 ;  /* 0x0000000000017941 */ /* 0x000fea0003800000 */
.L_x_170:
[----:B0----5:R-:W-:Y:S01]  /*5f20*/  HADD2.F32 R10, -RZ, R168.H0_H0 ;  /* 0x200000a8ff0a7230 */ /* 0x021fe20000004100 */
[----:B------:R-:W-:Y:S01]  /*5f30*/  ISETP.GT.AND P2, PT, R0, 0x9, P1 ;  /* 0x000000090000780c */ /* 0x000fe20000f44270 */
[----:B------:R-:W-:Y:S03]  /*5f40*/  BSSY B1, `(.L_x_172) ;  /* 0x0000009000017945 */ /* 0x000fe60003800000 */
[----:B------:R-:W-:Y:S01]  /*5f50*/  FMUL R11, R10, R155 ;  /* 0x0000009b0a0b7220 */ /* 0x000fe20000400000 */
[----:B------:R-:W-:-:S03]  /*5f60*/  IADD3 R10, P4, R169, R88, RZ ;  /* 0x00000058a90a7210 */ /* 0x000fc60007f9e0ff */
[----:B------:R-:W-:-:S05]  /*5f70*/  FFMA R11, R30, R154, R11 ;  /* 0x0000009a1e0b7223 */ /* 0x000fca000000000b */
[----:B------:R-:W-:Y:S01]  /*5f80*/  F2FP.F16.F32.PACK_AB R12, RZ, R11 ;  /* 0x0000000bff0c723e */ /* 0x000fe200000000ff */
[----:B------:R-:W-:-:S05]  /*5f90*/  IMAD.X R11, R167, 0x1, R89, P4 ;  /* 0x00000001a70b7824 */ /* 0x000fca00020e0659 */
[----:B------:R0:W-:Y:S01]  /*5fa0*/  @P3 STG.E.U16 desc[UR36][R10.64+0x10], R12 ;  /* 0x0000100c0a003986 */ /* 0x0001e2000c101524 */
[----:B------:R-:W-:Y:S05]  /*5fb0*/  @!P2 BRA `(.L_x_173) ;  /* 0x000000000004a947 */ /* 0x000fea0003800000 */
[----:B------:R0:W5:Y:S02]  /*5fc0*/  LDG.E.LTC128B.U16 R168, desc[UR36][R8.64+0x12] ;  /* 0x0000122408a87981 */ /* 0x000164000c1e1520 */
.L_x_173:
[----:B------:R-:W-:Y:S05]  /*5fd0*/  BSYNC B1 ;  /* 0x0000000000017941 */ /* 0x000fea0003800000 */
.L_x_172:
[----:B0----5:R-:W-:Y:S01]  /*5fe0*/  HADD2.F32 R10, -RZ, R168.H0_H0 ;  /* 0x200000a8ff0a7230 */ /* 0x021fe20000004100 */
[----:B------:R-:W-:Y:S04]  /*5ff0*/  BSSY B1, `(.L_x_174) ;  /* 0x000000a000017945 */ /* 0x000fe80003800000 */
[----:B------:R-:W-:Y:S01]  /*6000*/  FMUL R12, R10, R155 ;  /* 0x0000009b0a0c7220 */ /* 0x000fe20000400000 */
[----:B------:R-:W-:-:S03]  /*6010*/  IADD3 R10, P3, P4, R169, R158, R95 ;  /* 0x0000009ea90a7210 */ /* 0x000fc60007c7e05f */
[----:B------:R-:W-:Y:S01]  /*6020*/  FFMA R12, R31, R154, R12 ;  /* 0x0000009a1f0c7223 */ /* 0x000fe2000000000c */
[----:B------:R-:W-:Y:S02]  /*6030*/  IADD3.X R11, R167, R159, R97, P3, P4 ;  /* 0x0000009fa70b7210 */ /* 0x000fe40001fe8461 */
[----:B------:R-:W-:Y:S02]  /*6040*/  ISETP.GT.AND P3, PT, R0, 0x10, P0 ;  /* 0x000000100000780c */ /* 0x000fe40000764270 */
[----:B------:R-:W-:-:S05]  /*6050*/  F2FP.F16.F32.PACK_AB R12, RZ, R12 ;  /* 0x0000000cff0c723e */ /* 0x000fca00000000ff */
[----:B------:R0:W-:Y:S06]  /*6060*/  @P2 STG.E.U16 desc[UR36][R10.64+0x12], R12 ;  /* 0x0000120c0a002986 */ /* 0x0001ec000c101524 */
[----:B------:R-:W-:Y:S05]  /*6070*/  @!P3 BRA `(.L_x_175) ;  /* 0x000000000004b947 */ /* 0x000fea0003800000 */
[----:B------:R0:W5:Y:S02]  /*6080*/  LDG.E.LTC128B.U16 R168, desc[UR36][R4.64+0x20] ;  /* 0x0000202404a87981 */ /* 0x000164000c1e1520 */
.L_x_175:
[----:B------:R-:W-:Y:S05]  /*6090*/  BSYNC B1 ;  /* 0x0000000000017941 */ /* 0x000fea0003800000 */
.L_x_174:
        /* <DEDUP_REMOVED lines=9> */
.L_x_177:
[----:B------:R-:W-:Y:S05]  /*6130*/  BSYNC B1 ;  /* 0x0000000000017941 */ /* 0x000fea0003800000 */
.L_x_176:
[----:B-----5:R-:W-:Y:S01]  /*6140*/  HADD2.F32 R12, -RZ, R168.H0_H0 ;  /* 0x200000a8ff0c7230 */ /* 0x020fe20000004100 */
        /* <DEDUP_REMOVED lines=8> */
.L_x_179:
[----:B------:R-:W-:Y:S05]  /*61d0*/  BSYNC B1 ;  /* 0x0000000000017941 */ /* 0x000fea0003800000 */
.L_x_178:
        /* <DEDUP_REMOVED lines=9> */
.L_x_181:
[----:B------:R-:W-:Y:S05]  /*6270*/  BSYNC B1 ;  /* 0x0000000000017941 */ /* 0x000fea0003800000 */
.L_x_180:
        /* <DEDUP_REMOVED lines=9> */
.L_x_183:
[----:B------:R-:W-:Y:S05]  /*6310*/  BSYNC B1 ;  /* 0x0000000000017941 */ /* 0x000fea0003800000 */
.L_x_182:
        /* <DEDUP_REMOVED lines=9> */
.L_x_185:
[----:B------:R-:W-:Y:S05]  /*63b0*/  BSYNC B1 ;  /* 0x0000000000017941 */ /* 0x000fea0003800000 */
.L_x_184:
        /* <DEDUP_REMOVED lines=9> */
.L_x_187:
[----:B------:R-:W-:Y:S05]  /*6450*/  BSYNC B1 ;  /* 0x0000000000017941 */ /* 0x000fea0003800000 */
.L_x_186:
        /* <DEDUP_REMOVED lines=9> */
.L_x_189:
[----:B------:R-:W-:Y:S05]  /*64f0*/  BSYNC B1 ;  /* 0x0000000000017941 */ /* 0x000fea0003800000 */
.L_x_188:
        /* <DEDUP_REMOVED lines=9> */
.L_x_191:
[----:B------:R-:W-:Y:S05]  /*6590*/  BSYNC B1 ;  /* 0x0000000000017941 */ /* 0x000fea0003800000 */
.L_x_190:
        /* <DEDUP_REMOVED lines=9> */
.L_x_193:
[----:B------:R-:W-:Y:S05]  /*6630*/  BSYNC B1 ;  /* 0x0000000000017941 */ /* 0x000fea0003800000 */
.L_x_192:
        /* <DEDUP_REMOVED lines=9> */
.L_x_195:
[----:B------:R-:W-:Y:S05]  /*66d0*/  BSYNC B1 ;  /* 0x0000000000017941 */ /* 0x000fea0003800000 */
.L_x_194:
        /* <DEDUP_REMOVED lines=9> */
.L_x_197:
[----:B------:R-:W-:Y:S05]  /*6770*/  BSYNC B1 ;  /* 0x0000000000017941 */ /* 0x000fea0003800000 */
.L_x_196:
        /* <DEDUP_REMOVED lines=9> */
.L_x_199:
[----:B------:R-:W-:Y:S05]  /*6810*/  BSYNC B1 ;  /* 0x0000000000017941 */ /* 0x000fea0003800000 */
.L_x_198:
        /* <DEDUP_REMOVED lines=9> */
.L_x_201:
[----:B------:R-:W-:Y:S05]  /*68b0*/  BSYNC B1 ;  /* 0x0000000000017941 */ /* 0x000fea0003800000 */
.L_x_200:
        /* <DEDUP_REMOVED lines=9> */
.L_x_203:
[----:B------:R-:W-:Y:S05]  /*6950*/  BSYNC B1 ;  /* 0x0000000000017941 */ /* 0x000fea0003800000 */
.L_x_202:
        /* <DEDUP_REMOVED lines=9> */
.L_x_205:
[----:B------:R-:W-:Y:S05]  /*69f0*/  BSYNC B1 ;  /* 0x0000000000017941 */ /* 0x000fea0003800000 */
.L_x_204:
        /* <DEDUP_REMOVED lines=9> */
.L_x_207:
[----:B------:R-:W-:Y:S05]  /*6a90*/  BSYNC B1 ;  /* 0x0000000000017941 */ /* 0x000fea0003800000 */
.L_x_206:
        /* <DEDUP_REMOVED lines=9> */
.L_x_209:
[----:B------:R-:W-:Y:S05]  /*6b30*/  BSYNC B1 ;  /* 0x0000000000017941 */ /* 0x000fea0003800000 */
.L_x_208:
        /* <DEDUP_REMOVED lines=9> */
.L_x_211:
[----:B------:R-:W-:Y:S05]  /*6bd0*/  BSYNC B1 ;  /* 0x0000000000017941 */ /* 0x000fea0003800000 */
.L_x_210:
        /* <DEDUP_REMOVED lines=9> */
.L_x_213:
[----:B------:R-:W-:Y:S05]  /*6c70*/  BSYNC B1 ;  /* 0x0000000000017941 */ /* 0x000fea0003800000 */
.L_x_212:
        /* <DEDUP_REMOVED lines=9> */
.L_x_215:
[----:B------:R-:W-:Y:S05]  /*6d10*/  BSYNC B1 ;  /* 0x0000000000017941 */ /* 0x000fea0003800000 */
.L_x_214:
        /* <DEDUP_REMOVED lines=9> */
.L_x_217:
[----:B------:R-:W-:Y:S05]  /*6db0*/  BSYNC B1 ;  /* 0x0000000000017941 */ /* 0x000fea0003800000 */
.L_x_216:
        /* <DEDUP_REMOVED lines=9> */
.L_x_219:
[----:B------:R-:W-:Y:S05]  /*6e50*/  BSYNC B1 ;  /* 0x0000000000017941 */ /* 0x000fea0003800000 */
.L_x_218:
        /* <DEDUP_REMOVED lines=9> */
.L_x_221:
[----:B------:R-:W-:Y:S05]  /*6ef0*/  BSYNC B1 ;  /* 0x0000000000017941 */ /* 0x000fea0003800000 */
.L_x_220:
        /* <DEDUP_REMOVED lines=9> */
.L_x_223:
[----:B------:R-:W-:Y:S05]  /*6f90*/  BSYNC B1 ;  /* 0x0000000000017941 */ /* 0x000fea0003800000 */
.L_x_222:
        /* <DEDUP_REMOVED lines=9> */
.L_x_225:
[----:B------:R-:W-:Y:S05]  /*7030*/  BSYNC B1 ;  /* 0x0000000000017941 */ /* 0x000fea0003800000 */
.L_x_224:
        /* <DEDUP_REMOVED lines=9> */
.L_x_227:
[----:B------:R-:W-:Y:S05]  /*70d0*/  BSYNC B1 ;  /* 0x0000000000017941 */ /* 0x000fea0003800000 */
.L_x_226:
        /* <DEDUP_REMOVED lines=9> */
.L_x_229:
[----:B------:R-:W-:Y:S05]  /*7170*/  BSYNC B1 ;  /* 0x0000000000017941 */ /* 0x000fea0003800000 */
.L_x_228:
        /* <DEDUP_REMOVED lines=9> */
.L_x_231:
[----:B------:R-:W-:Y:S05]  /*7210*/  BSYNC B1 ;  /* 0x0000000000017941 */ /* 0x000fea0003800000 */
.L_x_230:
        /* <DEDUP_REMOVED lines=9> */
.L_x_233:
[----:B------:R-:W-:Y:S05]  /*72b0*/  BSYNC B1 ;  /* 0x0000000000017941 */ /* 0x000fea0003800000 */
.L_x_232:
        /* <DEDUP_REMOVED lines=9> */
.L_x_235:
[----:B------:R-:W-:Y:S05]  /*7350*/  BSYNC B1 ;  /* 0x0000000000017941 */ /* 0x000fea0003800000 */
.L_x_234:
        /* <DEDUP_REMOVED lines=9> */
.L_x_237:
[----:B------:R-:W-:Y:S05]  /*73f0*/  BSYNC B1 ;  /* 0x0000000000017941 */ /* 0x000fea0003800000 */
.L_x_236:
        /* <DEDUP_REMOVED lines=9> */
.L_x_239:
[----:B------:R-:W-:Y:S05]  /*7490*/  BSYNC B1 ;  /* 0x0000000000017941 */ /* 0x000fea0003800000 */
.L_x_238:
        /* <DEDUP_REMOVED lines=9> */
.L_x_241:
[----:B------:R-:W-:Y:S05]  /*7530*/  BSYNC B1 ;  /* 0x0000000000017941 */ /* 0x000fea0003800000 */
.L_x_240:
        /* <DEDUP_REMOVED lines=9> */
.L_x_243:
[----:B------:R-:W-:Y:S05]  /*75d0*/  BSYNC B1 ;  /* 0x0000000000017941 */ /* 0x000fea0003800000 */
.L_x_242:
        /* <DEDUP_REMOVED lines=9> */
.L_x_245:
[----:B------:R-:W-:Y:S05]  /*7670*/  BSYNC B1 ;  /* 0x0000000000017941 */ /* 0x000fea0003800000 */
.L_x_244:
        /* <DEDUP_REMOVED lines=9> */
.L_x_247:
[----:B------:R-:W-:Y:S05]  /*7710*/  BSYNC B1 ;  /* 0x0000000000017941 */ /* 0x000fea0003800000 */
.L_x_246:
        /* <DEDUP_REMOVED lines=9> */
.L_x_249:
[----:B------:R-:W-:Y:S05]  /*77b0*/  BSYNC B1 ;  /* 0x0000000000017941 */ /* 0x000fea0003800000 */
.L_x_248:
        /* <DEDUP_REMOVED lines=9> */
.L_x_251:
[----:B------:R-:W-:Y:S05]  /*7850*/  BSYNC B1 ;  /* 0x0000000000017941 */ /* 0x000fea0003800000 */
.L_x_250:
        /* <DEDUP_REMOVED lines=9> */
.L_x_253:
[----:B------:R-:W-:Y:S05]  /*78f0*/  BSYNC B1 ;  /* 0x0000000000017941 */ /* 0x000fea0003800000 */
.L_x_252:
        /* <DEDUP_REMOVED lines=9> */
.L_x_255:
[----:B------:R-:W-:Y:S05]  /*7990*/  BSYNC B1 ;  /* 0x0000000000017941 */ /* 0x000fea0003800000 */
.L_x_254:
        /* <DEDUP_REMOVED lines=9> */
.L_x_257:
[----:B------:R-:W-:Y:S05]  /*7a30*/  BSYNC B1 ;  /* 0x0000000000017941 */ /* 0x000fea0003800000 */
.L_x_256:
        /* <DEDUP_REMOVED lines=9> */
.L_x_259:
[----:B------:R-:W-:Y:S05]  /*7ad0*/  BSYNC B1 ;  /* 0x0000000000017941 */ /* 0x000fea0003800000 */
.L_x_258:
        /* <DEDUP_REMOVED lines=9> */
.L_x_261:
[----:B------:R-:W-:Y:S05]  /*7b70*/  BSYNC B1 ;  /* 0x0000000000017941 */ /* 0x000fea0003800000 */
.L_x_260:
        /* <DEDUP_REMOVED lines=9> */
.L_x_263:
[----:B------:R-:W-:Y:S05]  /*7c10*/  BSYNC B1 ;  /* 0x0000000000017941 */ /* 0x000fea0003800000 */
.L_x_262:
        /* <DEDUP_REMOVED lines=9> */
.L_x_265:
[----:B------:R-:W-:Y:S05]  /*7cb0*/  BSYNC B1 ;  /* 0x0000000000017941 */ /* 0x000fea0003800000 */
.L_x_264:
        /* <DEDUP_REMOVED lines=9> */
.L_x_267:
[----:B------:R-:W-:Y:S05]  /*7d50*/  BSYNC B1 ;  /* 0x0000000000017941 */ /* 0x000fea0003800000 */
.L_x_266:
        /* <DEDUP_REMOVED lines=9> */
.L_x_269:
[----:B------:R-:W-:Y:S05]  /*7df0*/  BSYNC B1 ;  /* 0x0000000000017941 */ /* 0x000fea0003800000 */
.L_x_268:
        /* <DEDUP_REMOVED lines=9> */
.L_x_271:
[----:B------:R-:W-:Y:S05]  /*7e90*/  BSYNC B1 ;  /* 0x0000000000017941 */ /* 0x000fea0003800000 */
.L_x_270:
        /* <DEDUP_REMOVED lines=9> */
.L_x_273:
[----:B------:R-:W-:Y:S05]  /*7f30*/  BSYNC B1 ;  /* 0x0000000000017941 */ /* 0x000fea0003800000 */
.L_x_272:
        /* <DEDUP_REMOVED lines=9> */
.L_x_275:
[----:B------:R-:W-:Y:S05]  /*7fd0*/  BSYNC B1 ;  /* 0x0000000000017941 */ /* 0x000fea0003800000 */
.L_x_274:
        /* <DEDUP_REMOVED lines=9> */
.L_x_277:
[----:B------:R-:W-:Y:S05]  /*8070*/  BSYNC B1 ;  /* 0x0000000000017941 */ /* 0x000fea0003800000 */
.L_x_276:
        /* <DEDUP_REMOVED lines=9> */
.L_x_279:
[----:B------:R-:W-:Y:S05]  /*8110*/  BSYNC B1 ;  /* 0x0000000000017941 */ /* 0x000fea0003800000 */
.L_x_278:
        /* <DEDUP_REMOVED lines=9> */
.L_x_281:
[----:B------:R-:W-:Y:S05]  /*81b0*/  BSYNC B1 ;  /* 0x0000000000017941 */ /* 0x000fea0003800000 */
.L_x_280:
[----:B01---5:R-:W-:Y:S01]  /*81c0*/  HADD2.F32 R4, -RZ, R168.H0_H0 ;  /* 0x200000a8ff047230 */ /* 0x023fe20000004100 */
        /* <DEDUP_REMOVED lines=8> */
.L_x_283:
[----:B------:R-:W-:Y:S05]  /*8250*/  BSYNC B1 ;  /* 0x0000000000017941 */ /* 0x000fea0003800000 */
.L_x_282:
[----:B0----5:R-:W-:Y:S01]  /*8260*/  HADD2.F32 R4, -RZ, R168.H0_H0 ;  /* 0x200000a8ff047230 */ /* 0x021fe20000004100 */
        /* <DEDUP_REMOVED lines=11> */
.L_x_285:
[----:B------:R-:W-:Y:S05]  /*8320*/  BSYNC B1 ;  /* 0x0000000000017941 */ /* 0x000fea0003800000 */
.L_x_284:
[----:B------:R-:W-:Y:S05]  /*8330*/  @!P1 BRA `(.L_x_286) ;  /* 0x00000024003c9947 */ /* 0x000fea0003800000 */
[----:B-----5:R-:W-:-:S05]  /*8340*/  HADD2.F32 R168, -RZ, R168.H0_H0 ;  /* 0x200000a8ffa87230 */ /* 0x020fca0000004100 */
[----:B------:R-:W-:-:S04]  /*8350*/  FMUL R168, R168, R155 ;  /* 0x0000009ba8a87220 */ /* 0x000fc80000400000 */
[----:B------:R-:W-:-:S05]  /*8360*/  FFMA R168, R87, R154, R168 ;  /* 0x0000009a57a87223 */ /* 0x000fca00000000a8 */
[----:B------:R-:W-:-:S05]  /*8370*/  F2FP.F16.F32.PACK_AB R168, RZ, R168 ;  /* 0x000000a8ffa8723e */ /* 0x000fca00000000ff */
[----:B------:R0:W-:Y:S01]  /*8380*/  STG.E.U16 desc[UR36][R10.64+0xf2], R168 ;  /* 0x0000f2a80a007986 */ /* 0x0001e2000c101524 */
[----:B------:R-:W-:Y:S05]  /*8390*/  BRA `(.L_x_286) ;  /* 0x0000002400247947 */ /* 0x000fea0003800000 */
.L_x_35:
[----:B------:R-:W-:Y:S01]  /*83a0*/  ULDC.64 UR4, c[0x0][0x5c0] ;  /* 0x0001700000047ab9 */ /* 0x000fe20000000a00 */
[----:B------:R-:W-:Y:S01]  /*83b0*/  ISETP.GT.AND P4, PT, R0, 0x1, P2 ;  /* 0x000000010000780c */ /* 0x000fe20001784270 */
[-C--:B------:R-:W-:Y:S01]  /*83c0*/  FMUL R88, R88, R154.reuse ;  /* 0x0000009a58587220 */ /* 0x080fe20000400000 */
[----:B------:R-:W-:Y:S01]  /*83d0*/  LEA R6, P1, R166, UR4, 0x1 ;  /* 0x00000004a6067c11 */ /* 0x000fe2000f8208ff */
[-C--:B------:R-:W-:Y:S01]  /*83e0*/  FMUL R89, R89, R154.reuse ;  /* 0x0000009a59597220 */ /* 0x080fe20000400000 */
[----:B------:R-:W-:Y:S02]  /*83f0*/  IMAD.SHL.U32 R11, R4, 0x10, RZ ;  /* 0x00000010040b7824 */ /* 0x000fe400078e00ff */
[-C--:B------:R-:W-:Y:S01]  /*8400*/  FMUL R90, R90, R154.reuse ;  /* 0x0000009a5a5a7220 */ /* 0x080fe20000400000 */
[----:B------:R-:W-:Y:S01]  /*8410*/  LEA.HI.X R7, R166, UR5, R171, 0x1, P1 ;  /* 0x00000005a6077c11 */ /* 0x000fe200088f0cab */
[----:B------:R-:W-:Y:S01]  /*8420*/  FMUL R91, R91, R154 ;  /* 0x0000009a5b5b7220 */ /* 0x000fe20000400000 */
[----:B------:R-:W-:Y:S01]  /*8430*/  F2FP.F16.F32.PACK_AB R88, RZ, R88 ;  /* 0x00000058ff58723e */ /* 0x000fe200000000ff */
[-C--:B------:R-:W-:Y:S01]  /*8440*/  FMUL R92, R92, R154.reuse ;  /* 0x0000009a5c5c7220 */ /* 0x080fe20000400000 */
[----:B------:R-:W-:Y:S01]  /*8450*/  ISETP.GT.AND P1, PT, R157, 0x8, PT ;  /* 0x000000089d00780c */ /* 0x000fe20003f24270 */
[-C--:B------:R-:W-:Y:S01]  /*8460*/  FMUL R93, R93, R154.reuse ;  /* 0x0000009a5d5d7220 */ /* 0x080fe20000400000 */
[----:B------:R-:W-:Y:S01]  /*8470*/  F2FP.F16.F32.PACK_AB R89, RZ, R89 ;  /* 0x00000059ff59723e */ /* 0x000fe200000000ff */
[----:B------:R-:W-:Y:S01]  /*8480*/  @P0 STG.E.U16 desc[UR36][R6.64], R88 ;  /* 0x0000005806000986 */ /* 0x000fe2000c101524 */
[----:B------:R-:W-:Y:S01]  /*8490*/  ISETP.GT.AND P3, PT, R0, RZ, P1 ;  /* 0x000000ff0000720c */ /* 0x000fe20000f64270 */
[-C--:B------:R-:W-:Y:S01]  /*84a0*/  FMUL R94, R94, R154.reuse ;  /* 0x0000009a5e5e7220 */ /* 0x080fe20000400000 */
[----:B------:R-:W-:Y:S01]  /*84b0*/  ISETP.GT.AND P0, PT, R0, 0x1, P1 ;  /* 0x000000010000780c */ /* 0x000fe20000f04270 */
[----:B------:R-:W-:Y:S01]  /*84c0*/  @P4 STG.E.U16 desc[UR36][R6.64+0x2], R89 ;  /* 0x0000025906004986 */ /* 0x000fe2000c101524 */
[--C-:B------:R-:W-:Y:S01]  /*84d0*/  SHF.L.U64.HI R9, R4, 0x4, R5.reuse ;  /* 0x0000000404097819 */ /* 0x100fe20000010205 */
[----:B------:R-:W-:Y:S01]  /*84e0*/  FMUL R95, R95, R154 ;  /* 0x0000009a5f5f7220 */ /* 0x000fe20000400000 */
[----:B------:R-:W-:Y:S01]  /*84f0*/  IADD3 R12, P4, R11, R6, RZ ;  /* 0x000000060b0c7210 */ /* 0x000fe20007f9e0ff */
[----:B------:R-:W-:Y:S01]  /*8500*/  FMUL R96, R96, R154 ;  /* 0x0000009a60607220 */ /* 0x000fe20000400000 */
[----:B------:R-:W-:Y:S01]  /*8510*/  F2FP.F16.F32.PACK_AB R90, RZ, R90 ;  /* 0x0000005aff5a723e */ /* 0x000fe200000000ff */
[-C--:B------:R-:W-:Y:S01]  /*8520*/  FMUL R97, R97, R154.reuse ;  /* 0x0000009a61617220 */ /* 0x080fe20000400000 */
[----:B------:R-:W-:Y:S01]  /*8530*/  IADD3.X R13, R9, R7, RZ, P4, !PT ;  /* 0x00000007090d7210 */ /* 0x000fe200027fe4ff */
[-C--:B------:R-:W-:Y:S01]  /*8540*/  FMUL R98, R98, R154.reuse ;  /* 0x0000009a62627220 */ /* 0x080fe20000400000 */
[----:B------:R-:W-:Y:S01]  /*8550*/  F2FP.F16.F32.PACK_AB R91, RZ, R91 ;  /* 0x0000005bff5b723e */ /* 0x000fe200000000ff */
[-C--:B------:R-:W-:Y:S01]  /*8560*/  FMUL R99, R99, R154.reuse ;  /* 0x0000009a63637220 */ /* 0x080fe20000400000 */
[C---:B------:R-:W-:Y:S01]  /*8570*/  ISETP.GT.AND P4, PT, R0.reuse, 0x9, P2 ;  /* 0x000000090000780c */ /* 0x040fe20001784270 */
[----:B------:R-:W-:Y:S01]  /*8580*/  @P3 STG.E.U16 desc[UR36][R12.64], R90 ;  /* 0x0000005a0c003986 */ /* 0x000fe2000c101524 */
[----:B------:R-:W-:Y:S01]  /*8590*/  ISETP.GT.AND P3, PT, R0, 0x8, P2 ;  /* 0x000000080000780c */ /* 0x000fe20001764270 */
[----:B------:R-:W-:Y:S01]  /*85a0*/  FMUL R100, R100, R154 ;  /* 0x0000009a64647220 */ /* 0x000fe20000400000 */
[----:B------:R-:W-:Y:S01]  /*85b0*/  F2FP.F16.F32.PACK_AB R92, RZ, R92 ;  /* 0x0000005cff5c723e */ /* 0x000fe200000000ff */
[----:B------:R-:W-:Y:S01]  /*85c0*/  @P0 STG.E.U16 desc[UR36][R12.64+0x2], R91 ;  /* 0x0000025b0c000986 */ /* 0x000fe2000c101524 */
[----:B------:R-:W-:Y:S01]  /*85d0*/  ISETP.GT.AND P0, PT, R0, 0x8, P1 ;  /* 0x000000080000780c */ /* 0x000fe20000f04270 */
[-C--:B------:R-:W-:Y:S01]  /*85e0*/  FMUL R101, R101, R154.reuse ;  /* 0x0000009a65657220 */ /* 0x080fe20000400000 */
[----:B------:R-:W-:Y:S01]  /*85f0*/  F2FP.F16.F32.PACK_AB R93, RZ, R93 ;  /* 0x0000005dff5d723e */ /* 0x000fe200000000ff */
[----:B------:R-:W-:Y:S01]  /*8600*/  FMUL R102, R102, R154 ;  /* 0x0000009a66667220 */ /* 0x000fe20000400000 */
[----:B------:R-:W-:Y:S01]  /*8610*/  F2FP.F16.F32.PACK_AB R94, RZ, R94 ;  /* 0x0000005eff5e723e */ /* 0x000fe200000000ff */
[-C--:B------:R-:W-:Y:S01]  /*8620*/  FMUL R103, R103, R154.reuse ;  /* 0x0000009a67677220 */ /* 0x080fe20000400000 */
[----:B------:R-:W-:Y:S01]  /*8630*/  F2FP.F16.F32.PACK_AB R95, RZ, R95 ;  /* 0x0000005fff5f723e */ /* 0x000fe200000000ff */
[----:B------:R-:W-:Y:S01]  /*8640*/  FMUL R104, R104, R154 ;  /* 0x0000009a68687220 */ /* 0x000fe20000400000 */
[----:B------:R-:W-:Y:S01]  /*8650*/  F2FP.F16.F32.PACK_AB R96, RZ, R96 ;  /* 0x00000060ff60723e */ /* 0x000fe200000000ff */
[----:B------:R-:W-:Y:S01]  /*8660*/  @P3 STG.E.U16 desc[UR36][R6.64+0x10], R92 ;  /* 0x0000105c06003986 */ /* 0x000fe2000c101524 */
[C---:B------:R-:W-:Y:S01]  /*8670*/  ISETP.GT.AND P3, PT, R0.reuse, 0x9, P1 ;  /* 0x000000090000780c */ /* 0x040fe20000f64270 */
[-C--:B------:R-:W-:Y:S01]  /*8680*/  FMUL R105, R105, R154.reuse ;  /* 0x0000009a69697220 */ /* 0x080fe20000400000 */
[----:B------:R-:W-:Y:S01]  /*8690*/  F2FP.F16.F32.PACK_AB R97, RZ, R97 ;  /* 0x00000061ff61723e */ /* 0x000fe200000000ff */
        /* <DEDUP_REMOVED lines=160> */
[----:B------:R-:W-:Y:S01]  /*90a0*/  FMUL R151, R151, R154 ;  /* 0x0000009a97977220 */ /* 0x000fe20000400000 */
[----:B------:R-:W-:Y:S01]  /*90b0*/  F2FP.F16.F32.PACK_AB R143, RZ, R143 ;  /* 0x0000008fff8f723e */ /* 0x000fe200000000ff */
[----:B------:R-:W-:Y:S01]  /*90c0*/  IMAD.SHL.U32 R15, R4, 0x100, RZ ;  /* 0x00000100040f7824 */ /* 0x000fe200078e00ff */
[----:B------:R-:W-:Y:S01]  /*90d0*/  F2FP.F16.F32.PACK_AB R144, RZ, R144 ;  /* 0x00000090ff90723e */ /* 0x000fe200000000ff */
[----:B------:R-:W-:Y:S01]  /*90e0*/  @P3 STG.E.U16 desc[UR36][R6.64+0xa0], R128 ;  /* 0x0000a08006003986 */ /* 0x000fe2000c101524 */
[----:B------:R-:W-:Y:S01]  /*90f0*/  ISETP.GT.AND P3, PT, R0, 0x51, P1 ;  /* 0x000000510000780c */ /* 0x000fe20000f64270 */
[-C--:B------:R-:W-:Y:S01]  /*9100*/  FMUL R24, R24, R154.reuse ;  /* 0x0000009a18187220 */ /* 0x080fe20000400000 */
[----:B------:R-:W-:Y:S01]  /*9110*/  F2FP.F16.F32.PACK_AB R145, RZ, R145 ;  /* 0x00000091ff91723e */ /* 0x000fe200000000ff */
[----:B------:R-:W-:Y:S01]  /*9120*/  @P4 STG.E.U16 desc[UR36][R6.64+0xa2], R129 ;  /* 0x0000a28106004986 */ /* 0x000fe2000c101524 */
[C---:B------:R-:W-:Y:S01]  /*9130*/  ISETP.GT.AND P4, PT, R0.reuse, 0x58, P2 ;  /* 0x000000580000780c */ /* 0x040fe20001784270 */
        /* <DEDUP_REMOVED lines=20> */
[-C--:B------:R-:W-:Y:S01]  /*9280*/  FMUL R31, R31, R154.reuse ;  /* 0x0000009a1f1f7220 */ /* 0x080fe20000400000 */
[----:B------:R-:W-:Y:S01]  /*9290*/  SHF.L.U64.HI R5, R4, 0x8, R5 ;  /* 0x0000000804057819 */ /* 0x000fe20000010205 */
[----:B------:R-:W-:Y:S01]  /*92a0*/  @P3 STG.E.U16 desc[UR36][R12.64+0xb0], R134 ;  /* 0x0000b0860c003986 */ /* 0x000fe2000c101524 */
[----:B------:R-:W-:Y:S01]  /*92b0*/  ISETP.GT.AND P3, PT, R0, 0x61, P2 ;  /* 0x000000610000780c */ /* 0x000fe20001764270 */
        /* <DEDUP_REMOVED lines=10> */
[-C--:B------:R-:W-:Y:S01]  /*9360*/  FMUL R35, R35, R154.reuse ;  /* 0x0000009a23237220 */ /* 0x080fe20000400000 */
[----:B------:R-:W-:Y:S01]  /*9370*/  F2FP.F16.F32.PACK_AB R27, RZ, R27 ;  /* 0x0000001bff1b723e */ /* 0x000fe200000000ff */
        /* <DEDUP_REMOVED lines=30> */
[-C--:B------:R-:W-:Y:S01]  /*9560*/  FMUL R44, R44, R154.reuse ;  /* 0x0000009a2c2c7220 */ /* 0x080fe20000400000 */
[C---:B------:R-:W-:Y:S01]  /*9570*/  ISETP.GT.AND P2, PT, R0.reuse, 0x79, P2 ;  /* 0x000000790000780c */ /* 0x040fe20001744270 */
        /* <DEDUP_REMOVED lines=15> */
[----:B------:R-:W-:Y:S01]  /*9670*/  F2FP.F16.F32.PACK_AB R40, RZ, R40 ;  /* 0x00000028ff28723e */ /* 0x000fe200000000ff */
[----:B------:R-:W-:Y:S01]  /*9680*/  FMUL R50, R50, R154 ;  /* 0x0000009a32327220 */ /* 0x000fe20000400000 */
[----:B------:R-:W-:Y:S01]  /*9690*/  F2FP.F16.F32.PACK_AB R42, RZ, R42 ;  /* 0x0000002aff2a723e */ /* 0x000fe200000000ff */
[----:B------:R-:W-:Y:S01]  /*96a0*/  @P0 STG.E.U16 desc[UR36][R12.64+0xe2], R147 ;  /* 0x0000e2930c000986 */ /* 0x000fe2000c101524 */
[C---:B------:R-:W-:Y:S01]  /*96b0*/  ISETP.GT.AND P0, PT, R0.reuse, 0x78, P1 ;  /* 0x000000780000780c */ /* 0x040fe20000f04270 */
[----:B------:R-:W-:Y:S01]  /*96c0*/  FMUL R51, R51, R154 ;  /* 0x0000009a33337220 */ /* 0x000fe20000400000 */
[----:B------:R-:W-:Y:S01]  /*96d0*/  ISETP.GT.AND P1, PT, R0, 0x79, P1 ;  /* 0x000000790000780c */ /* 0x000fe20000f24270 */
[----:B------:R-:W-:Y:S01]  /*96e0*/  @P3 STG.E.U16 desc[UR36][R6.64+0xf0], R148 ;  /* 0x0000f09406003986 */ /* 0x000fe2000c101524 */
[----:B------:R-:W-:Y:S01]  /*96f0*/  IADD3 R14, P3, P4, R11, R6, R15 ;  /* 0x000000060b0e7210 */ /* 0x000fe20007c7e00f */
[----:B------:R-:W-:Y:S01]  /*9700*/  FMUL R52, R52, R154 ;  /* 0x0000009a34347220 */ /* 0x000fe20000400000 */
[----:B------:R-:W-:Y:S01]  /*9710*/  F2FP.F16.F32.PACK_AB R43, RZ, R43 ;  /* 0x0000002bff2b723e */ /* 0x000fe200000000ff */
[----:B------:R0:W-:Y:S01]  /*9720*/  @P2 STG.E.U16 desc[UR36][R6.64+0xf2], R149 ;  /* 0x0000f29506002986 */ /* 0x0001e2000c101524 */
[----:B------:R-:W-:Y:S01]  /*9730*/  IADD3 R4, P2, R15, R6, RZ ;  /* 0x000000060f047210 */ /* 0x000fe20007f5e0ff */
[-C--:B------:R-:W-:Y:S01]  /*9740*/  FMUL R53, R53, R154.reuse ;  /* 0x0000009a35357220 */ /* 0x080fe20000400000 */
[----:B------:R-:W-:Y:S01]  /*9750*/  IADD3.X R15, R9, R7, R5, P3, P4 ;  /* 0x00000007090f7210 */ /* 0x000fe20001fe8405 */
[-C--:B------:R-:W-:Y:S01]  /*9760*/  FMUL R54, R54, R154.reuse ;  /* 0x0000009a36367220 */ /* 0x080fe20000400000 */
[C---:B------:R-:W-:Y:S01]  /*9770*/  ISETP.GT.AND P3, PT, R157.reuse, 0x88, PT ;  /* 0x000000889d00780c */ /* 0x040fe20003f64270 */
[----:B------:R-:W-:Y:S01]  /*9780*/  @P0 STG.E.U16 desc[UR36][R12.64+0xf0], R150 ;  /* 0x0000f0960c000986 */ /* 0x000fe2000c101524 */
[----:B------:R-:W-:Y:S01]  /*9790*/  ISETP.GT.AND P0, PT, R157, 0x80, PT ;  /* 0x000000809d00780c */ /* 0x000fe20003f04270 */
[----:B------:R-:W-:Y:S01]  /*97a0*/  IMAD.X R5, R5, 0x1, R7, P2 ;  /* 0x0000000105057824 */ /* 0x000fe200010e0607 */
[C---:B------:R-:W-:Y:S01]  /*97b0*/  ISETP.GT.AND P2, PT, R0.reuse, RZ, P3 ;  /* 0x000000ff0000720c */ /* 0x040fe20001f44270 */
[----:B------:R-:W-:Y:S01]  /*97c0*/  @P1 STG.E.U16 desc[UR36][R12.64+0xf2], R151 ;  /* 0x0000f2970c001986 */ /* 0x000fe2000c101524 */
[C---:B------:R-:W-:Y:S01]  /*97d0*/  ISETP.GT.AND P1, PT, R0.reuse, RZ, P0 ;  /* 0x000000ff0000720c */ /* 0x040fe20000724270 */
[-C--:B------:R-:W-:Y:S01]  /*97e0*/  FMUL R55, R55, R154.reuse ;  /* 0x0000009a37377220 */ /* 0x080fe20000400000 */
[----:B------:R-:W-:Y:S01]  /*97f0*/  ISETP.GT.AND P4, PT, R0, 0x1, P0 ;  /* 0x000000010000780c */ /* 0x000fe20000784270 */
[----:B------:R-:W-:Y:S01]  /*9800*/  FMUL R56, R56, R154 ;  /* 0x0000009a38387220 */ /* 0x000fe20000400000 */
[----:B------:R-:W-:Y:S01]  /*9810*/  F2FP.F16.F32.PACK_AB R44, RZ, R44 ;  /* 0x0000002cff2c723e */ /* 0x000fe200000000ff */
        /* <DEDUP_REMOVED lines=9> */
[----:B0-----:R-:W-:Y:S01]  /*98b0*/  IADD3 R6, P1, R11, R4, RZ ;  /* 0x000000040b067210 */ /* 0x001fe20007f3e0ff */
[-C--:B------:R-:W-:Y:S01]  /*98c0*/  FMUL R61, R61, R154.reuse ;  /* 0x0000009a3d3d7220 */ /* 0x080fe20000400000 */
[----:B------:R-:W-:Y:S01]  /*98d0*/  F2FP.F16.F32.PACK_AB R49, RZ, R49 ;  /* 0x00000031ff31723e */ /* 0x000fe200000000ff */
[----:B------:R-:W-:Y:S01]  /*98e0*/  @P4 STG.E.U16 desc[UR36][R4.64+0x2], R25 ;  /* 0x0000021904004986 */ /* 0x000fe2000c101524 */
[C---:B------:R-:W-:Y:S01]  /*98f0*/  ISETP.GT.AND P4, PT, R0.reuse, 0x1, P3 ;  /* 0x000000010000780c */ /* 0x040fe20001f84270 */
[--C-:B------:R-:W-:Y:S01]  /*9900*/  IMAD.X R7, R9, 0x1, R5.reuse, P1 ;  /* 0x0000000109077824 */ /* 0x100fe200008e0605 */
[----:B------:R-:W-:Y:S01]  /*9910*/  ISETP.GT.AND P1, PT, R0, 0x8, P0 ;  /* 0x000000080000780c */ /* 0x000fe20000724270 */
[----:B------:R-:W-:Y:S01]  /*9920*/  FMUL R62, R62, R154 ;  /* 0x0000009a3e3e7220 */ /* 0x000fe20000400000 */
[----:B------:R-:W-:Y:S01]  /*9930*/  F2FP.F16.F32.PACK_AB R50, RZ, R50 ;  /* 0x00000032ff32723e */ /* 0x000fe200000000ff */
[-C--:B------:R-:W-:Y:S01]  /*9940*/  FMUL R63, R63, R154.reuse ;  /* 0x0000009a3f3f7220 */ /* 0x080fe20000400000 */
[----:B------:R-:W-:Y:S01]  /*9950*/  @P2 STG.E.U16 desc[UR36][R6.64], R26 ;  /* 0x0000001a06002986 */ /* 0x000fe2000c101524 */
[----:B------:R-:W-:Y:S01]  /*9960*/  ISETP.GT.AND P2, PT, R0, 0x9, P0 ;  /* 0x000000090000780c */ /* 0x000fe20000744270 */
[-C--:B------:R-:W-:Y:S01]  /*9970*/  FMUL R64, R64, R154.reuse ;  /* 0x0000009a40407220 */ /* 0x080fe20000400000 */
[----:B------:R-:W-:Y:S01]  /*9980*/  F2FP.F16.F32.PACK_AB R51, RZ, R51 ;  /* 0x00000033ff33723e */ /* 0x000fe200000000ff */
[----:B------:R-:W-:Y:S01]  /*9990*/  FMUL R65, R65, R154 ;  /* 0x0000009a41417220 */ /* 0x000fe20000400000 */
[----:B------:R-:W-:Y:S01]  /*99a0*/  F2FP.F16.F32.PACK_AB R52, RZ, R52 ;  /* 0x00000034ff34723e */ /* 0x000fe200000000ff */
[----:B------:R-:W-:Y:S01]  /*99b0*/  FMUL R66, R66, R154 ;  /* 0x0000009a42427220 */ /* 0x000fe20000400000 */
[----:B------:R0:W-:Y:S01]  /*99c0*/  @P4 STG.E.U16 desc[UR36][R6.64+0x2], R27 ;  /* 0x0000021b06004986 */ /* 0x0001e2000c101524 */
[----:B------:R-:W-:Y:S01]  /*99d0*/  IADD3 R8, P4, R11, R4, RZ ;  /* 0x000000040b087210 */ /* 0x000fe20007f9e0ff */
[-C--:B------:R-:W-:Y:S01]  /*99e0*/  FMUL R67, R67, R154.reuse ;  /* 0x0000009a43437220 */ /* 0x080fe20000400000 */
[----:B------:R-:W-:Y:S01]  /*99f0*/  F2FP.F16.F32.PACK_AB R53, RZ, R53 ;  /* 0x00000035ff35723e */ /* 0x000fe200000000ff */
[----:B------:R-:W-:Y:S01]  /*9a00*/  @P1 STG.E.U16 desc[UR36][R4.64+0x10], R28 ;  /* 0x0000101c04001986 */ /* 0x000fe2000c101524 */
[C---:B------:R-:W-:Y:S01]  /*9a10*/  ISETP.GT.AND P1, PT, R0.reuse, 0x8, P3 ;  /* 0x000000080000780c */ /* 0x040fe20001f24270 */
[----:B------:R-:W-:Y:S01]  /*9a20*/  IMAD.X R9, R9, 0x1, R5, P4 ;  /* 0x0000000109097824 */ /* 0x000fe200020e0605 */
[C---:B------:R-:W-:Y:S01]  /*9a30*/  ISETP.GT.AND P4, PT, R0.reuse, 0x9, P3 ;  /* 0x000000090000780c */ /* 0x040fe20001f84270 */
[----:B------:R-:W-:Y:S01]  /*9a40*/  @P2 STG.E.U16 desc[UR36][R4.64+0x12], R29 ;  /* 0x0000121d04002986 */ /* 0x000fe2000c101524 */
        /* <DEDUP_REMOVED lines=27> */
[--C-:B0-----:R-:W-:Y:S01]  /*9c00*/  @P4 IMAD.MOV.U32 R6, RZ, RZ, R14.reuse ;  /* 0x000000ffff064224 */ /* 0x101fe200078e000e */
[----:B------:R-:W-:Y:S01]  /*9c10*/  F2FP.F16.F32.PACK_AB R63, RZ, R63 ;  /* 0x0000003fff3f723e */ /* 0x000fe200000000ff */
[----:B------:R-:W-:Y:S01]  /*9c20*/  @P4 IMAD.MOV.U32 R7, RZ, RZ, R15 ;  /* 0x000000ffff074224 */ /* 0x000fe200078e000f */
[----:B------:R-:W-:Y:S01]  /*9c30*/  F2FP.F16.F32.PACK_AB R64, RZ, R64 ;  /* 0x00000040ff40723e */ /* 0x000fe200000000ff */
[-C--:B------:R-:W-:Y:S01]  /*9c40*/  FMUL R77, R77, R154.reuse ;  /* 0x0000009a4d4d7220 */ /* 0x080fe20000400000 */
[----:B------:R-:W-:Y:S01]  /*9c50*/  F2FP.F16.F32.PACK_AB R65, RZ, R65 ;  /* 0x00000041ff41723e */ /* 0x000fe200000000ff */
[-C--:B------:R-:W-:Y:S01]  /*9c60*/  FMUL R78, R78, R154.reuse ;  /* 0x0000009a4e4e7220 */ /* 0x080fe20000400000 */
[----:B------:R0:W-:Y:S01]  /*9c70*/  @P4 STG.E.U16 desc[UR36][R6.64+0x20], R34 ;  /* 0x0000202206004986 */ /* 0x0001e2000c101524 */
[----:B------:R-:W-:Y:S01]  /*9c80*/  ISETP.GT.AND P4, PT, R0, 0x19, P0 ;  /* 0x000000190000780c */ /* 0x000fe20000784270 */
[----:B------:R-:W-:Y:S01]  /*9c90*/  FMUL R79, R79, R154 ;  /* 0x0000009a4f4f7220 */ /* 0x000fe20000400000 */
[----:B------:R-:W-:Y:S01]  /*9ca0*/  F2FP.F16.F32.PACK_AB R66, RZ, R66 ;  /* 0x00000042ff42723e */ /* 0x000fe200000000ff */
[-C--:B------:R-:W-:Y:S01]  /*9cb0*/  FMUL R80, R80, R154.reuse ;  /* 0x0000009a50507220 */ /* 0x080fe20000400000 */
[----:B------:R-:W-:Y:S01]  /*9cc0*/  F2FP.F16.F32.PACK_AB R67, RZ, R67 ;  /* 0x00000043ff43723e */ /* 0x000fe200000000ff */
[-C--:B------:R-:W-:Y:S01]  /*9cd0*/  FMUL R81, R81, R154.reuse ;  /* 0x0000009a51517220 */ /* 0x080fe20000400000 */
[----:B------:R-:W-:Y:S01]  /*9ce0*/  F2FP.F16.F32.PACK_AB R69, RZ, R69 ;  /* 0x00000045ff45723e */ /* 0x000fe200000000ff */
[----:B------:R-:W-:Y:S01]  /*9cf0*/  FMUL R82, R82, R154 ;  /* 0x0000009a52527220 */ /* 0x000fe20000400000 */
[----:B------:R-:W-:Y:S01]  /*9d00*/  F2FP.F16.F32.PACK_AB R68, RZ, R68 ;  /* 0x00000044ff44723e */ /* 0x000fe200000000ff */
[----:B------:R-:W-:Y:S01]  /*9d10*/  FMUL R83, R83, R154 ;  /* 0x0000009a53537220 */ /* 0x000fe20000400000 */
[----:B------:R-:W-:Y:S01]  /*9d20*/  F2FP.F16.F32.PACK_AB R70, RZ, R70 ;  /* 0x00000046ff46723e */ /* 0x000fe200000000ff */
[----:B0-----:R-:W-:Y:S01]  /*9d30*/  @P2 IMAD.MOV.U32 R6, RZ, RZ, R14 ;  /* 0x000000ffff062224 */ /* 0x001fe200078e000e */
[----:B------:R-:W-:Y:S01]  /*9d40*/  @P2 MOV R7, R15 ;  /* 0x0000000f00072202 */ /* 0x000fe20000000f00 */
[-C--:B------:R-:W-:Y:S01]  /*9d50*/  FMUL R84, R84, R154.reuse ;  /* 0x0000009a54547220 */ /* 0x080fe20000400000 */
[----:B------:R-:W-:Y:S01]  /*9d60*/  F2FP.F16.F32.PACK_AB R71, RZ, R71 ;  /* 0x00000047ff47723e */ /* 0x000fe200000000ff */
[----:B------:R-:W-:Y:S01]  /*9d70*/  FMUL R85, R85, R154 ;  /* 0x0000009a55557220 */ /* 0x000fe20000400000 */
[----:B------:R-:W-:Y:S01]  /*9d80*/  F2FP.F16.F32.PACK_AB R72, RZ, R72 ;  /* 0x00000048ff48723e */ /* 0x000fe200000000ff */
[----:B------:R0:W-:Y:S01]  /*9d90*/  @P2 STG.E.U16 desc[UR36][R6.64+0x22], R35 ;  /* 0x0000222306002986 */ /* 0x0001e2000c101524 */
        /* <DEDUP_REMOVED lines=8> */
[----:B------:R-:W-:-:S02]  /*9e20*/  ISETP.GT.AND P4, PT, R0, 0x20, P0 ;  /* 0x000000200000780c */ /* 0x000fc40000784270 */
[----:B------:R-:W-:Y:S02]  /*9e30*/  F2FP.F16.F32.PACK_AB R75, RZ, R75 ;  /* 0x0000004bff4b723e */ /* 0x000fe400000000ff */
[----:B------:R-:W-:Y:S01]  /*9e40*/  F2FP.F16.F32.PACK_AB R76, RZ, R76 ;  /* 0x0000004cff4c723e */ /* 0x000fe200000000ff */
[----:B0-----:R-:W-:Y:S01]  /*9e50*/  @P2 IMAD.MOV.U32 R6, RZ, RZ, R14 ;  /* 0x000000ffff062224 */ /* 0x001fe200078e000e */
[----:B------:R-:W-:Y:S01]  /*9e60*/  F2FP.F16.F32.PACK_AB R77, RZ, R77 ;  /* 0x0000004dff4d723e */ /* 0x000fe200000000ff */
[----:B------:R-:W-:Y:S01]  /*9e70*/  @P2 IMAD.MOV.U32 R7, RZ, RZ, R15 ;  /* 0x000000ffff072224 */ /* 0x000fe200078e000f */
[----:B------:R-:W-:Y:S02]  /*9e80*/  F2FP.F16.F32.PACK_AB R78, RZ, R78 ;  /* 0x0000004eff4e723e */ /* 0x000fe400000000ff */
[----:B------:R-:W-:Y:S02]  /*9e90*/  F2FP.F16.F32.PACK_AB R79, RZ, R79 ;  /* 0x0000004fff4f723e */ /* 0x000fe400000000ff */
[----:B------:R0:W-:Y:S01]  /*9ea0*/  @P2 STG.E.U16 desc[UR36][R6.64+0x30], R38 ;  /* 0x0000302606002986 */ /* 0x0001e2000c101524 */
[----:B------:R-:W-:-:S02]  /*9eb0*/  ISETP.GT.AND P2, PT, R0, 0x21, P0 ;  /* 0x000000210000780c */ /* 0x000fc40000744270 */
[----:B------:R-:W-:Y:S02]  /*9ec0*/  F2FP.F16.F32.PACK_AB R80, RZ, R80 ;  /* 0x00000050ff50723e */ /* 0x000fe400000000ff */
[----:B------:R-:W-:Y:S02]  /*9ed0*/  F2FP.F16.F32.PACK_AB R81, RZ, R81 ;  /* 0x00000051ff51723e */ /* 0x000fe400000000ff */
[----:B------:R-:W-:Y:S02]  /*9ee0*/  F2FP.F16.F32.PACK_AB R82, RZ, R82 ;  /* 0x00000052ff52723e */ /* 0x000fe400000000ff */
[----:B------:R-:W-:Y:S02]  /*9ef0*/  F2FP.F16.F32.PACK_AB R83, RZ, R83 ;  /* 0x00000053ff53723e */ /* 0x000fe400000000ff */
[----:B------:R-:W-:Y:S01]  /*9f00*/  F2FP.F16.F32.PACK_AB R84, RZ, R84 ;  /* 0x00000054ff54723e */ /* 0x000fe200000000ff */
[----:B0-----:R-:W-:Y:S01]  /*9f10*/  @P1 IMAD.MOV.U32 R6, RZ, RZ, R14 ;  /* 0x000000ffff061224 */ /* 0x001fe200078e000e */
[----:B------:R-:W-:Y:S01]  /*9f20*/  F2FP.F16.F32.PACK_AB R85, RZ, R85 ;  /* 0x00000055ff55723e */ /* 0x000fe200000000ff */
[----:B------:R-:W-:Y:S01]  /*9f30*/  @P1 IMAD.MOV.U32 R7, RZ, RZ, R15 ;  /* 0x000000ffff071224 */ /* 0x000fe200078e000f */
[----:B------:R-:W-:-:S02]  /*9f40*/  F2FP.F16.F32.PACK_AB R86, RZ, R86 ;  /* 0x00000056ff56723e */ /* 0x000fc400000000ff */
[----:B------:R-:W-:Y:S02]  /*9f50*/  F2FP.F16.F32.PACK_AB R87, RZ, R87 ;  /* 0x00000057ff57723e */ /* 0x000fe400000000ff */
[----:B------:R0:W-:Y:S01]  /*9f60*/  @P1 STG.E.U16 desc[UR36][R6.64+0x32], R39 ;  /* 0x0000322706001986 */ /* 0x0001e2000c101524 */
[----:B------:R-:W-:-:S03]  /*9f70*/  ISETP.GT.AND P1, PT, R0, 0x20, P3 ;  /* 0x000000200000780c */ /* 0x000fc60001f24270 */
[----:B------:R-:W-:Y:S01]  /*9f80*/  @P2 STG.E.U16 desc[UR36][R4.64+0x42], R41 ;  /* 0x0000422904002986 */ /* 0x000fe2000c101524 */
[----:B------:R-:W-:-:S03]  /*9f90*/  ISETP.GT.AND P2, PT, R0, 0x21, P3 ;  /* 0x000000210000780c */ /* 0x000fc60001f44270 */
[----:B------:R-:W-:Y:S01]  /*9fa0*/  @P4 STG.E.U16 desc[UR36][R4.64+0x40], R40 ;  /* 0x0000402804004986 */ /* 0x000fe2000c101524 */
[----:B------:R-:W-:-:S05]  /*9fb0*/  ISETP.GT.AND P4, PT, R0, 0x28, P0 ;  /* 0x000000280000780c */ /* 0x000fca0000784270 */
[----:B0-----:R-:W-:Y:S02]  /*9fc0*/  @P1 IMAD.MOV.U32 R6, RZ, RZ, R14 ;  /* 0x000000ffff061224 */ /* 0x001fe400078e000e */
[----:B------:R-:W-:-:S05]  /*9fd0*/  @P1 IMAD.MOV.U32 R7, RZ, RZ, R15 ;  /* 0x000000ffff071224 */ /* 0x000fca00078e000f */
[----:B------:R0:W-:Y:S01]  /*9fe0*/  @P1 STG.E.U16 desc[UR36][R6.64+0x40], R42 ;  /* 0x0000402a06001986 */ /* 0x0001e2000c101524 */
[----:B------:R-:W-:Y:S01]  /*9ff0*/  ISETP.GT.AND P1, PT, R0, 0x29, P0 ;  /* 0x000000290000780c */ /* 0x000fe20000724270 */
[----:B0-----:R-:W-:Y:S01]  /*a000*/  @P2 IMAD.MOV.U32 R6, RZ, RZ, R14 ;  /* 0x000000ffff062224 */ /* 0x001fe200078e000e */
[----:B------:R-:W-:-:S05]  /*a010*/  @P2 MOV R7, R15 ;  /* 0x0000000f00072202 */ /* 0x000fca0000000f00 */
        /* <DEDUP_REMOVED lines=10> */
[----:B0-----:R-:W-:Y:S02]  /*a0c0*/  @P4 IMAD.MOV.U32 R6, RZ, RZ, R14 ;  /* 0x000000ffff064224 */ /* 0x001fe400078e000e */
[----:B------:R-:W-:-:S05]  /*a0d0*/  @P4 IMAD.MOV.U32 R7, RZ, RZ, R15 ;  /* 0x000000ffff074224 */ /* 0x000fca00078e000f */
[----:B------:R0:W-:Y:S01]  /*a0e0*/  @P4 STG.E.U16 desc[UR36][R6.64+0x52], R47 ;  /* 0x0000522f06004986 */ /* 0x0001e2000c101524 */
[----:B------:R-:W-:-:S03]  /*a0f0*/  ISETP.GT.AND P4, PT, R0, 0x31, P0 ;  /* 0x000000310000780c */ /* 0x000fc60000784270 */
[----:B------:R-:W-:Y:S01]  /*a100*/  @P1 STG.E.U16 desc[UR36][R4.64+0x60], R48 ;  /* 0x0000603004001986 */ /* 0x000fe2000c101524 */
[----:B------:R-:W-:Y:S01]  /*a110*/  ISETP.GT.AND P1, PT, R0, 0x31, P3 ;  /* 0x000000310000780c */ /* 0x000fe20001f24270 */
[----:B0-----:R-:W-:Y:S02]  /*a120*/  @P2 IMAD.MOV.U32 R6, RZ, RZ, R14 ;  /* 0x000000ffff062224 */ /* 0x001fe400078e000e */
[----:B------:R-:W-:-:S06]  /*a130*/  @P2 IMAD.MOV.U32 R7, RZ, RZ, R15 ;  /* 0x000000ffff072224 */ /* 0x000fcc00078e000f */
[----:B------:R-:W-:Y:S01]  /*a140*/  @P4 STG.E.U16 desc[UR36][R4.64+0x62], R49 ;  /* 0x0000623104004986 */ /* 0x000fe2000c101524 */
[----:B------:R-:W-:-:S03]  /*a150*/  ISETP.GT.AND P4, PT, R0, 0x39, P0 ;  /* 0x000000390000780c */ /* 0x000fc60000784270 */
[----:B------:R0:W-:Y:S01]  /*a160*/  @P2 STG.E.U16 desc[UR36][R6.64+0x60], R50 ;  /* 0x0000603206002986 */ /* 0x0001e2000c101524 */
[----:B------:R-:W-:Y:S01]  /*a170*/  ISETP.GT.AND P2, PT, R0, 0x38, P0 ;  /* 0x000000380000780c */ /* 0x000fe20000744270 */
[----:B0-----:R-:W-:Y:S01]  /*a180*/  @P1 IMAD.MOV.U32 R6, RZ, RZ, R14 ;  /* 0x000000ffff061224 */ /* 0x001fe200078e000e */
[----:B------:R-:W-:-:S05]  /*a190*/  @P1 MOV R7, R15 ;  /* 0x0000000f00071202 */ /* 0x000fca0000000f00 */
[----:B------:R0:W-:Y:S01]  /*a1a0*/  @P1 STG.E.U16 desc[UR36][R6.64+0x62], R51 ;  /* 0x0000623306001986 */ /* 0x0001e2000c101524 */
[----:B------:R-:W-:-:S05]  /*a1b0*/  ISETP.GT.AND P1, PT, R0, 0x38, P3 ;  /* 0x000000380000780c */ /* 0x000fca0001f24270 */
[----:B------:R-:W-:Y:S01]  /*a1c0*/  @P2 STG.E.U16 desc[UR36][R4.64+0x70], R52 ;  /* 0x0000703404002986 */ /* 0x000fe2000c101524 */
[----:B------:R-:W-:-:S03]  /*a1d0*/  ISETP.GT.AND P2, PT, R0, 0x39, P3 ;  /* 0x000000390000780c */ /* 0x000fc60001f44270 */
[----:B------:R-:W-:Y:S01]  /*a1e0*/  @P4 STG.E.U16 desc[UR36][R4.64+0x72], R53 ;  /* 0x0000723504004986 */ /* 0x000fe2000c101524 */
[----:B------:R-:W-:-:S03]  /*a1f0*/  ISETP.GT.AND P4, PT, R0, 0x40, P0 ;  /* 0x000000400000780c */ /* 0x000fc60000784270 */
        /* <DEDUP_REMOVED lines=76> */
[----:B0-----:R-:W-:Y:S02]  /*a6c0*/  @P2 IMAD.MOV.U32 R6, RZ, RZ, R14 ;  /* 0x000000ffff062224 */ /* 0x001fe400078e000e */
[----:B------:R-:W-:-:S05]  /*a6d0*/  @P2 IMAD.MOV.U32 R7, RZ, RZ, R15 ;  /* 0x000000ffff072224 */ /* 0x000fca00078e000f */
[----:B------:R0:W-:Y:S01]  /*a6e0*/  @P2 STG.E.U16 desc[UR36][R6.64+0xd2], R79 ;  /* 0x0000d24f06002986 */ /* 0x0001e2000c101524 */
[----:B------:R-:W-:-:S04]  /*a6f0*/  ISETP.GT.AND P2, PT, R0, 0x71, P0 ;  /* 0x000000710000780c */ /* 0x000fc80000744270 */
[----:B------:R-:W-:Y:S01]  /*a700*/  @P1 STG.E.U16 desc[UR36][R4.64+0xe0], R80 ;  /* 0x0000e05004001986 */ /* 0x000fe2000c101524 */
[----:B------:R-:W-:Y:S01]  /*a710*/  ISETP.GT.AND P1, PT, R0, 0x71, P3 ;  /* 0x000000710000780c */ /* 0x000fe20001f24270 */
[----:B0-----:R-:W-:Y:S02]  /*a720*/  @P4 IMAD.MOV.U32 R6, RZ, RZ, R14 ;  /* 0x000000ffff064224 */ /* 0x001fe400078e000e */
[----:B------:R-:W-:-:S05]  /*a730*/  @P4 IMAD.MOV.U32 R7, RZ, RZ, R15 ;  /* 0x000000ffff074224 */ /* 0x000fca00078e000f */
[----:B------:R-:W-:Y:S01]  /*a740*/  @P2 STG.E.U16 desc[UR36][R4.64+0xe2], R81 ;  /* 0x0000e25104002986 */ /* 0x000fe2000c101524 */
[C---:B------:R-:W-:Y:S02]  /*a750*/  ISETP.GT.AND P2, PT, R0.reuse, 0x78, P0 ;  /* 0x000000780000780c */ /* 0x040fe40000744270 */
[C---:B------:R-:W-:Y:S01]  /*a760*/  ISETP.GT.AND P0, PT, R0.reuse, 0x79, P0 ;  /* 0x000000790000780c */ /* 0x040fe20000704270 */
[----:B------:R0:W-:Y:S01]  /*a770*/  @P4 STG.E.U16 desc[UR36][R6.64+0xe0], R82 ;  /* 0x0000e05206004986 */ /* 0x0001e2000c101524 */
[C---:B------:R-:W-:Y:S02]  /*a780*/  ISETP.GT.AND P4, PT, R0.reuse, 0x78, P3 ;  /* 0x000000780000780c */ /* 0x040fe40001f84270 */
[----:B------:R-:W-:Y:S01]  /*a790*/  ISETP.GT.AND P3, PT, R0, 0x79, P3 ;  /* 0x000000790000780c */ /* 0x000fe20001f64270 */
[----:B0-----:R-:W-:Y:S01]  /*a7a0*/  @P1 IMAD.MOV.U32 R6, RZ, RZ, R14 ;  /* 0x000000ffff061224 */ /* 0x001fe200078e000e */
[----:B------:R-:W-:-:S05]  /*a7b0*/  @P1 MOV R7, R15 ;  /* 0x0000000f00071202 */ /* 0x000fca0000000f00 */
[----:B------:R-:W-:Y:S04]  /*a7c0*/  @P1 STG.E.U16 desc[UR36][R6.64+0xe2], R83 ;  /* 0x0000e25306001986 */ /* 0x000fe8000c101524 */
[----:B------:R-:W-:Y:S04]  /*a7d0*/  @P2 STG.E.U16 desc[UR36][R4.64+0xf0], R84 ;  /* 0x0000f05404002986 */ /* 0x000fe8000c101524 */
[----:B------:R0:W-:Y:S02]  /*a7e0*/  @P0 STG.E.U16 desc[UR36][R4.64+0xf2], R85 ;  /* 0x0000f25504000986 */ /* 0x0001e4000c101524 */
[----:B0-----:R-:W-:-:S02]  /*a7f0*/  @P4 IMAD.MOV.U32 R4, RZ, RZ, R14 ;  /* 0x000000ffff044224 */ /* 0x001fc400078e000e */
[----:B------:R-:W-:-:S05]  /*a800*/  @P4 IMAD.MOV.U32 R5, RZ, RZ, R15 ;  /* 0x000000ffff054224 */ /* 0x000fca00078e000f */
[----:B------:R0:W-:Y:S04]  /*a810*/  @P4 STG.E.U16 desc[UR36][R4.64+0xf0], R86 ;  /* 0x0000f05604004986 */ /* 0x0001e8000c101524 */
[----:B------:R0:W-:Y:S02]  /*a820*/  @P3 STG.E.U16 desc[UR36][R14.64+0xf2], R87 ;  /* 0x0000f2570e003986 */ /* 0x0001e4000c101524 */
.L_x_286:
[----:B------:R-:W-:Y:S05]  /*a830*/  BSYNC B0 ;  /* 0x0000000000007941 */ /* 0x000fea0003800000 */
.L_x_34:
[----:B------:R-:W-:Y:S01]  /*a840*/  ULDC UR4, c[0x0][0xc] ;  /* 0x0000030000047ab9 */ /* 0x000fe20000000800 */
[----:B------:R-:W-:Y:S01]  /*a850*/  ULDC UR5, c[0x0][0x10] ;  /* 0x0000040000057ab9 */ /* 0x000fe20000000800 */
[----:B0-----:R-:W0:Y:S01]  /*a860*/  LDC R5, c[0x0][0x14] ;  /* 0x00000500ff057b82 */ /* 0x001e220000000800 */
[----:B------:R-:W-:Y:S01]  /*a870*/  UIMAD.WIDE.U32 UR4, UR4, UR5, URZ ;  /* 0x00000005040472a5 */ /* 0x000fe2000f8e003f */
[----:B------:R-:W-:Y:S01]  /*a880*/  PRMT R0, RZ, 0x7610, R0 ;  /* 0x00007610ff007816 */ /* 0x000fe20000000000 */
[----:B------:R-:W-:Y:S02]  /*a890*/  IMAD.MOV.U32 R153, RZ, RZ, -0x1 ;  /* 0xffffffffff997424 */ /* 0x000fe400078e00ff */
[----:B------:R-:W-:Y:S02]  /*a8a0*/  IMAD.MOV.U32 R23, RZ, RZ, -0x1 ;  /* 0xffffffffff177424 */ /* 0x000fe400078e00ff */
[----:B0-----:R-:W-:-:S04]  /*a8b0*/  IMAD.WIDE.U32 R16, R5, UR4, R16 ;  /* 0x0000000405107c25 */ /* 0x001fc8000f8e0010 */
[----:B------:R-:W-:Y:S01]  /*a8c0*/  IMAD R5, R5, UR5, RZ ;  /* 0x0000000505057c24 */ /* 0x000fe2000f8e02ff */
[----:B------:R-:W-:Y:S02]  /*a8d0*/  ULDC.64 UR4, c[0x0][0x650] ;  /* 0x0001940000047ab9 */ /* 0x000fe40000000a00 */
[----:B------:R-:W-:Y:S01]  /*a8e0*/  ISETP.GE.U32.AND P0, PT, R16, UR4, PT ;  /* 0x0000000410007c0c */ /* 0x000fe2000bf06070 */
[----:B------:R-:W-:-:S05]  /*a8f0*/  IMAD.IADD R17, R17, 0x1, R5 ;  /* 0x0000000111117824 */ /* 0x000fca00078e0205 */
[----:B------:R-:W-:-:S13]  /*a900*/  ISETP.GE.U32.AND.EX P0, PT, R17, UR5, PT, P0 ;  /* 0x0000000511007c0c */ /* 0x000fda000bf06100 */
[----:B------:R-:W-:Y:S05]  /*a910*/  @P0 BRA `(.L_x_287) ;  /* 0x0000000400640947 */ /* 0x000fea0003800000 */
[----:B------:R-:W0:Y:S01]  /*a920*/  S2R R12, SR_CTAID.X ;  /* 0x00000000000c7919 */ /* 0x000e220000002500 */
[----:B------:R-:W3:Y:S01]  /*a930*/  LDC.64 R10, c[0x0][0x628] ;  /* 0x00018a00ff0a7b82 */ /* 0x000ee20000000a00 */
[----:B------:R-:W-:Y:S01]  /*a940*/  ULDC UR4, c[0x0][0x150] ;  /* 0x0000540000047ab9 */ /* 0x000fe20000000800 */
[----:B-12---:R-:W-:Y:S01]  /*a950*/  IMAD.MOV.U32 R8, RZ, RZ, R16 ;  /* 0x000000ffff087224 */ /* 0x006fe200078e0010 */
[----:B------:R-:W1:Y:S01]  /*a960*/  S2R R24, SR_CTAID.Y ;  /* 0x0000000000187919 */ /* 0x000e620000002600 */
[----:B------:R-:W-:-:S04]  /*a970*/  IMAD.MOV.U32 R9, RZ, RZ, R17 ;  /* 0x000000ffff097224 */ /* 0x000fc800078e0011 */
[----:B------:R-:W2:Y:S08]  /*a980*/  LDC R21, c[0x0][0x144] ;  /* 0x00005100ff157b82 */ /* 0x000eb00000000800 */
[----:B------:R-:W1:Y:S08]  /*a990*/  LDC R0, c[0x0][0x630] ;  /* 0x00018c00ff007b82 */ /* 0x000e700000000800 */
[----:B------:R-:W1:Y:S01]  /*a9a0*/  LDC.64 R14, c[0x0][0x620] ;  /* 0x00018800ff0e7b82 */ /* 0x000e620000000a00 */
[----:B---3--:R-:W-:-:S04]  /*a9b0*/  ISETP.NE.U32.AND P0, PT, R10, RZ, PT ;  /* 0x000000ff0a00720c */ /* 0x008fc80003f05070 */
[----:B------:R-:W-:Y:S02]  /*a9c0*/  ISETP.NE.AND.EX P0, PT, R11, RZ, PT, P0 ;  /* 0x000000ff0b00720c */ /* 0x000fe40003f05300 */
[----:B0-----:R-:W-:-:S05]  /*a9d0*/  I2FP.F32.U32 R3, R12 ;  /* 0x0000000c00037245 */ /* 0x001fca0000201000 */
[----:B------:R-:W-:-:S04]  /*a9e0*/  FMUL R3, R3, UR4 ;  /* 0x0000000403037c20 */ /* 0x000fc80008400000 */
[----:B------:R0:W3:Y:S02]  /*a9f0*/  F2I.U32.TRUNC.NTZ R20, R3 ;  /* 0x0000000300147305 */ /* 0x0000e4000020f000 */
[----:B--2---:R-:W-:Y:S05]  /*aa00*/  @!P0 BRA `(.L_x_288) ;  /* 0x0000000000288947 */ /* 0x004fea0003800000 */
[----:B0-----:R-:W0:Y:S02]  /*aa10*/  LDC R3, c[0x0][0x634] ;  /* 0x00018d00ff037b82 */ /* 0x001e240000000800 */
[----:B0-----:R-:W-:-:S04]  /*aa20*/  IADD3 R3, P0, R16, R3, RZ ;  /* 0x0000000310037210 */ /* 0x001fc80007f1e0ff */
[----:B------:R-:W-:-:S05]  /*aa30*/  IADD3.X R13, RZ, R17, RZ, P0, !PT ;  /* 0x00000011ff0d7210 */ /* 0x000fca00007fe4ff */
[----:B------:R-:W-:-:S04]  /*aa40*/  IMAD.WIDE.U32 R4, R13, R10, RZ ;  /* 0x0000000a0d047225 */ /* 0x000fc800078e00ff */
[----:B------:R-:W-:-:S04]  /*aa50*/  IMAD.WIDE.U32 R6, P0, R3, R11, R4 ;  /* 0x0000000b03067225 */ /* 0x000fc80007800004 */
[----:B------:R-:W-:-:S04]  /*aa60*/  IMAD.WIDE.U32 R4, R3, R10, RZ ;  /* 0x0000000a03047225 */ /* 0x000fc800078e00ff */
[----:B------:R-:W-:Y:S01]  /*aa70*/  IMAD.X R9, RZ, RZ, RZ, P0 ;  /* 0x000000ffff097224 */ /* 0x000fe200000e06ff */
[----:B------:R-:W-:Y:S01]  /*aa80*/  IADD3 RZ, P0, R5, R6, RZ ;  /* 0x0000000605ff7210 */ /* 0x000fe20007f1e0ff */
[----:B------:R-:W-:-:S04]  /*aa90*/  IMAD.MOV.U32 R8, RZ, RZ, R7 ;  /* 0x000000ffff087224 */ /* 0x000fc800078e0007 */
[----:B------:R-:W-:-:S08]  /*aaa0*/  IMAD.WIDE.U32.X R8, R13, R11, R8, P0 ;  /* 0x0000000b0d087225 */ /* 0x000fd000000e0408 */
.L_x_288:
[----:B------:R-:W2:Y:S01]  /*aab0*/  LDC.64 R30, c[0x0][0x640] ;  /* 0x00019000ff1e7b82 */ /* 0x000ea20000000a00 */
[-CC-:B-1----:R-:W-:Y:S01]  /*aac0*/  SHF.R.U64 R23, R8, R0.reuse, R9.reuse ;  /* 0x0000000008177219 */ /* 0x182fe20000001209 */
[----:B---3--:R-:W-:Y:S01]  /*aad0*/  IMAD.MOV R20, RZ, RZ, -R20 ;  /* 0x000000ffff147224 */ /* 0x008fe200078e0a14 */
[----:B------:R-:W-:Y:S01]  /*aae0*/  SHF.R.U32.HI R0, RZ, R0, R9 ;  /* 0x00000000ff007219 */ /* 0x000fe20000011609 */
[----:B------:R-:W-:Y:S01]  /*aaf0*/  ULDC UR4, c[0x0][0x154] ;  /* 0x0000550000047ab9 */ /* 0x000fe20000000800 */
[----:B0-----:R-:W-:Y:S01]  /*ab00*/  IADD3 R3, P0, RZ, -R23, RZ ;  /* 0x80000017ff037210 */ /* 0x001fe20007f1e0ff */
[----:B------:R-:W-:Y:S02]  /*ab10*/  IMAD R26, R21, R20, R12 ;  /* 0x00000014151a7224 */ /* 0x000fe400078e020c */
[----:B------:R-:W0:Y:S01]  /*ab20*/  LDC R6, c[0x0][0x618] ;  /* 0x00018600ff067b82 */ /* 0x000e220000000800 */
[----:B------:R-:W-:Y:S02]  /*ab30*/  IMAD.MOV.U32 R7, RZ, RZ, 0x1 ;  /* 0x00000001ff077424 */ /* 0x000fe400078e00ff */
[----:B------:R-:W-:-:S04]  /*ab40*/  IMAD.X R5, RZ, RZ, ~R0, P0 ;  /* 0x000000ffff057224 */ /* 0x000fc800000e0e00 */
[-C--:B------:R-:W-:Y:S01]  /*ab50*/  IMAD R0, R5, R14.reuse, RZ ;  /* 0x0000000e05007224 */ /* 0x080fe200078e02ff */
[----:B------:R-:W1:Y:S01]  /*ab60*/  LDC R8, c[0x0][0x608] ;  /* 0x00018200ff087b82 */ /* 0x000e620000000800 */
[----:B------:R-:W-:-:S04]  /*ab70*/  IMAD.WIDE.U32 R4, R3, R14, R16 ;  /* 0x0000000e03047225 */ /* 0x000fc800078e0010 */
[----:B------:R-:W-:Y:S01]  /*ab80*/  IMAD R3, R3, R15, R0 ;  /* 0x0000000f03037224 */ /* 0x000fe200078e0200 */
[----:B------:R-:W-:Y:S02]  /*ab90*/  I2FP.F32.U32 R0, R24 ;  /* 0x0000001800007245 */ /* 0x000fe40000201000 */
[----:B------:R-:W3:Y:S01]  /*aba0*/  LDC R28, c[0x0][0x658] ;  /* 0x00019600ff1c7b82 */ /* 0x000ee20000000800 */
[----:B------:R-:W-:Y:S01]  /*abb0*/  IMAD.IADD R3, R5, 0x1, R3 ;  /* 0x0000000105037824 */ /* 0x000fe200078e0203 */
[----:B--2---:R-:W-:Y:S01]  /*abc0*/  ISETP.NE.U32.AND P0, PT, R30, RZ, PT ;  /* 0x000000ff1e00720c */ /* 0x004fe20003f05070 */
[----:B------:R-:W-:Y:S01]  /*abd0*/  FMUL R0, R0, UR4 ;  /* 0x0000000400007c20 */ /* 0x000fe20008400000 */
[----:B------:R-:W-:Y:S02]  /*abe0*/  IMAD.MOV.U32 R5, RZ, RZ, -0x1 ;  /* 0xffffffffff057424 */ /* 0x000fe400078e00ff */
[----:B------:R-:W-:Y:S01]  /*abf0*/  ISETP.NE.AND.EX P0, PT, R31, RZ, PT, P0 ;  /* 0x000000ff1f00720c */ /* 0x000fe20003f05300 */
[----:B------:R2:W2:Y:S01]  /*ac00*/  F2I.U32.TRUNC.NTZ R14, R0 ;  /* 0x00000000000e7305 */ /* 0x0004a2000020f000 */
[----:B------:R-:W2:Y:S01]  /*ac10*/  LDC R15, c[0x0][0x148] ;  /* 0x00005200ff0f7b82 */ /* 0x000ea20000000800 */
[----:B0-----:R-:W-:-:S02]  /*ac20*/  SHF.R.U64 R12, R4, R6, R3 ;  /* 0x00000006040c7219 */ /* 0x001fc40000001203 */
[----:B------:R-:W-:-:S05]  /*ac30*/  SHF.R.U32.HI R3, RZ, R6, R3 ;  /* 0x00000006ff037219 */ /* 0x000fca0000011603 */
[----:B------:R-:W0:Y:S01]  /*ac40*/  LDC R20, c[0x0][0x600] ;  /* 0x00018000ff147b82 */ /* 0x000e220000000800 */
[-CC-:B-1----:R-:W-:Y:S02]  /*ac50*/  SHF.R.U64 R10, R12, R8.reuse, R3.reuse ;  /* 0x000000080c0a7219 */ /* 0x182fe40000001203 */
[----:B------:R-:W-:-:S05]  /*ac60*/  SHF.R.U32.HI R3, RZ, R8, R3 ;  /* 0x00000008ff037219 */ /* 0x000fca0000011603 */
[----:B------:R-:W1:Y:S01]  /*ac70*/  LDC R25, c[0x0][0x648] ;  /* 0x00019200ff197b82 */ /* 0x000e620000000800 */
[-C--:B---3--:R-:W-:Y:S02]  /*ac80*/  SHF.L.U32 R4, R5, R28.reuse, RZ ;  /* 0x0000001c05047219 */ /* 0x088fe400000006ff */
[-CC-:B------:R-:W-:Y:S02]  /*ac90*/  SHF.R.U64 R13, R10, R28.reuse, R3.reuse ;  /* 0x0000001c0a0d7219 */ /* 0x180fe40000001203 */
[----:B------:R-:W-:Y:S02]  /*aca0*/  SHF.R.U32.HI R5, RZ, R28, R3 ;  /* 0x0000001cff057219 */ /* 0x000fe40000011603 */
[----:B------:R-:W-:Y:S01]  /*acb0*/  LOP3.LUT R21, RZ, R4, RZ, 0x33, !PT ;  /* 0x00000004ff157212 */ /* 0x000fe200078e33ff */
[----:B------:R-:W3:Y:S01]  /*acc0*/  LDC R27, c[0x0][0x638] ;  /* 0x00018e00ff1b7b82 */ /* 0x000ee20000000800 */
[----:B------:R-:W-:Y:S02]  /*acd0*/  SHF.L.U32 R28, R7, R28, RZ ;  /* 0x0000001c071c7219 */ /* 0x000fe400000006ff */
[----:B------:R-:W-:-:S05]  /*ace0*/  MOV R4, R13 ;  /* 0x0000000d00047202 */ /* 0x000fca0000000f00 */
[----:B------:R-:W0:Y:S01]  /*acf0*/  LDC R29, c[0x0][0x610] ;  /* 0x00018400ff1d7b82 */ /* 0x000e220000000800 */
[----:B------:R-:W-:Y:S05]  /*ad00*/  @!P0 BRA `(.L_x_289) ;  /* 0x0000000000288947 */ /* 0x000fea0003800000 */
[----:B--2---:R-:W2:Y:S02]  /*ad10*/  LDC R0, c[0x0][0x64c] ;  /* 0x00019300ff007b82 */ /* 0x004ea40000000800 */
[----:B--2---:R-:W-:-:S05]  /*ad20*/  IADD3 R3, P0, R13, R0, RZ ;  /* 0x000000000d037210 */ /* 0x004fca0007f1e0ff */
        /* <DEDUP_REMOVED lines=8> */
.L_x_289:
[----:B------:R-:W-:Y:S01]  /*adb0*/  ISETP.NE.AND P0, PT, R2, 0x1, PT ;  /* 0x000000010200780c */ /* 0x000fe20003f05270 */
[----:B--2---:R-:W-:Y:S01]  /*adc0*/  IMAD.MOV R14, RZ, RZ, -R14 ;  /* 0x000000ffff0e7224 */ /* 0x004fe200078e0a0e */
[----:B-1----:R-:W-:Y:S01]  /*add0*/  SHF.R.U64 R0, R4, R25, R5 ;  /* 0x0000001904007219 */ /* 0x002fe20000001205 */
[----:B0-----:R-:W-:Y:S01]  /*ade0*/  VIADD R5, R20, 0xffffffff ;  /* 0xffffffff14057836 */ /* 0x001fe20000000000 */
[----:B------:R-:W-:Y:S01]  /*adf0*/  LOP3.LUT R3, R10, R21, RZ, 0xc0, !PT ;  /* 0x000000150a037212 */ /* 0x000fe200078ec0ff */
[----:B------:R-:W-:Y:S02]  /*ae00*/  IMAD.MOV.U32 R6, RZ, RZ, 0x1 ;  /* 0x00000001ff067424 */ /* 0x000fe400078e00ff */
[----:B------:R-:W-:Y:S01]  /*ae10*/  IMAD.MOV R4, RZ, RZ, -R0 ;  /* 0x000000ffff047224 */ /* 0x000fe200078e0a00 */
[----:B------:R-:W-:Y:S01]  /*ae20*/  LOP3.LUT R5, R12, R5, RZ, 0xc0, !PT ;  /* 0x000000050c057212 */ /* 0x000fe200078ec0ff */
[----:B------:R-:W-:Y:S02]  /*ae30*/  IMAD R3, R28, R0, R3 ;  /* 0x000000001c037224 */ /* 0x000fe400078e0203 */
[----:B---3--:R-:W-:-:S02]  /*ae40*/  IMAD R0, R4, R27, R13 ;  /* 0x0000001b04007224 */ /* 0x008fc400078e020d */
[----:B------:R-:W-:Y:S02]  /*ae50*/  @P0 IMAD R26, R15, R14, R24 ;  /* 0x0000000e0f1a0224 */ /* 0x000fe400078e0218 */
[----:B------:R-:W-:Y:S01]  /*ae60*/  IMAD R4, R0, R20, R5 ;  /* 0x0000001400047224 */ /* 0x000fe200078e0205 */
[----:B------:R-:W-:Y:S01]  /*ae70*/  PRMT R0, R6, 0x7610, R0 ;  /* 0x0000761006007816 */ /* 0x000fe20000000000 */
[----:B------:R-:W-:-:S05]  /*ae80*/  IMAD R3, R3, R29, R26 ;  /* 0x0000001d03037224 */ /* 0x000fca00078e021a */
[----:B------:R-:W-:Y:S02]  /*ae90*/  SEL R153, R4, R3, !P0 ;  /* 0x0000000304997207 */ /* 0x000fe40004000000 */
[----:B------:R-:W-:-:S07]  /*aea0*/  SEL R3, R3, R4, !P0 ;  /* 0x0000000403037207 */ /* 0x000fce0004000000 */
.L_x_287:
[----:B------:R-:W-:Y:S02]  /*aeb0*/  LOP3.LUT P0, RZ, R0, 0xff, RZ, 0xc0, !PT ;  /* 0x000000ff00ff7812 */ /* 0x000fe4000780c0ff */
[----:B------:R-:W-:-:S11]  /*aec0*/  MOV R152, R3 ;  /* 0x0000000300987202 */ /* 0x000fd60000000f00 */
[----:B------:R-:W-:Y:S05]  /*aed0*/  @P0 BRA `(.L_x_290) ;  /* 0xffffff6000a40947 */ /* 0x000fea000383ffff */
[----:B------:R-:W-:Y:S05]  /*aee0*/  EXIT ;  /* 0x000000000000794d */ /* 0x000fea0003800000 */
.L_x_7:
[----:B0-----:R-:W-:Y:S01]  /*aef0*/  ULDC.64 UR4, c[0x0][0x650] ;  /* 0x0001940000047ab9 */ /* 0x001fe20000000a00 */
[----:B------:R-:W-:Y:S01]  /*af00*/  PRMT R8, RZ, 0x7610, R8 ;  /* 0x00007610ff087816 */ /* 0x000fe20000000008 */
[----:B------:R-:W-:Y:S01]  /*af10*/  IMAD.MOV.U32 R20, RZ, RZ, -0x1 ;  /* 0xffffffffff147424 */ /* 0x000fe200078e00ff */
[----:B------:R-:W-:Y:S01]  /*af20*/  ISETP.GE.U32.AND P0, PT, R16, UR4, PT ;  /* 0x0000000410007c0c */ /* 0x000fe2000bf06070 */
[----:B------:R-:W-:Y:S02]  /*af30*/  IMAD.MOV.U32 R13, RZ, RZ, -0x1 ;  /* 0xffffffffff0d7424 */ /* 0x000fe400078e00ff */
[----:B------:R-:W-:Y:S01]  /*af40*/  IMAD.MOV.U32 R6, RZ, RZ, -0x1 ;  /* 0xffffffffff067424 */ /* 0x000fe200078e00ff */
        /* <DEDUP_REMOVED lines=15> */
[----:B------:R-:W-:Y:S01]  /*b040*/  IMAD.WIDE.U32 R8, R13, R14, RZ ;  /* 0x0000000e0d087225 */ /* 0x000fe200078e00ff */
[----:B------:R-:W-:-:S03]  /*b050*/  MOV R12, R11 ;  /* 0x0000000b000c7202 */ /* 0x000fc60000000f00 */
[----:B------:R-:W-:Y:S01]  /*b060*/  IMAD.X R13, RZ, RZ, RZ, P0 ;  /* 0x000000ffff0d7224 */ /* 0x000fe200000e06ff */
[----:B------:R-:W-:-:S05]  /*b070*/  IADD3 RZ, P0, R9, R10, RZ ;  /* 0x0000000a09ff7210 */ /* 0x000fca0007f1e0ff */
[----:B------:R-:W-:-:S08]  /*b080*/  IMAD.WIDE.U32.X R12, R23, R15, R12, P0 ;  /* 0x0000000f170c7225 */ /* 0x000fd000000e040c */
.L_x_292:
[----:B------:R-:W0:Y:S01]  /*b090*/  LDC.64 R28, c[0x0][0x640] ;  /* 0x00019000ff1c7b82 */ /* 0x000e220000000a00 */
[-CC-:B------:R-:W-:Y:S01]  /*b0a0*/  SHF.R.U64 R22, R12, R6.reuse, R13.reuse ;  /* 0x000000060c167219 */ /* 0x180fe2000000120d */
[----:B------:R-:W-:Y:S01]  /*b0b0*/  IMAD.MOV.U32 R30, RZ, RZ, 0x1 ;  /* 0x00000001ff1e7424 */ /* 0x000fe200078e00ff */
[----:B------:R-:W-:Y:S02]  /*b0c0*/  SHF.R.U32.HI R6, RZ, R6, R13 ;  /* 0x00000006ff067219 */ /* 0x000fe4000001160d */
[----:B------:R-:W-:-:S03]  /*b0d0*/  IADD3 R11, P0, RZ, -R22, RZ ;  /* 0x80000016ff0b7210 */ /* 0x000fc60007f1e0ff */
[----:B------:R-:W1:Y:S02]  /*b0e0*/  LDC R10, c[0x0][0x618] ;  /* 0x00018600ff0a7b82 */ /* 0x000e640000000800 */
[----:B------:R-:W-:-:S04]  /*b0f0*/  IMAD.X R9, RZ, RZ, ~R6, P0 ;  /* 0x000000ffff097224 */ /* 0x000fc800000e0e06 */
[-C--:B------:R-:W-:Y:S02]  /*b100*/  IMAD R6, R9, R24.reuse, RZ ;  /* 0x0000001809067224 */ /* 0x080fe400078e02ff */
[----:B------:R-:W2:Y:S01]  /*b110*/  LDC R12, c[0x0][0x608] ;  /* 0x00018200ff0c7b82 */ /* 0x000ea20000000800 */
[----:B------:R-:W-:-:S04]  /*b120*/  IMAD.WIDE.U32 R8, R11, R24, R16 ;  /* 0x000000180b087225 */ /* 0x000fc800078e0010 */
[----:B------:R-:W-:-:S03]  /*b130*/  IMAD R11, R11, R25, R6 ;  /* 0x000000190b0b7224 */ /* 0x000fc600078e0206 */
[----:B------:R-:W3:Y:S01]  /*b140*/  LDC R27, c[0x0][0x658] ;  /* 0x00019600ff1b7b82 */ /* 0x000ee20000000800 */
[----:B------:R-:W-:Y:S01]  /*b150*/  IMAD.IADD R9, R9, 0x1, R11 ;  /* 0x0000000109097824 */ /* 0x000fe200078e020b */
[----:B0-----:R-:W-:-:S04]  /*b160*/  ISETP.NE.U32.AND P0, PT, R28, RZ, PT ;  /* 0x000000ff1c00720c */ /* 0x001fc80003f05070 */
[----:B------:R-:W-:Y:S02]  /*b170*/  ISETP.NE.AND.EX P0, PT, R29, RZ, PT, P0 ;  /* 0x000000ff1d00720c */ /* 0x000fe40003f05300 */
[----:B------:R-:W0:Y:S01]  /*b180*/  LDC R20, c[0x0][0x600] ;  /* 0x00018000ff147b82 */ /* 0x000e220000000800 */
[-CC-:B-1----:R-:W-:Y:S01]  /*b190*/  SHF.R.U64 R14, R8, R10.reuse, R9.reuse ;  /* 0x0000000a080e7219 */ /* 0x182fe20000001209 */
[----:B------:R-:W-:Y:S01]  /*b1a0*/  IMAD.MOV.U32 R8, RZ, RZ, -0x1 ;  /* 0xffffffffff087424 */ /* 0x000fe200078e00ff */
[----:B------:R-:W-:-:S05]  /*b1b0*/  SHF.R.U32.HI R9, RZ, R10, R9 ;  /* 0x0000000aff097219 */ /* 0x000fca0000011609 */
[----:B------:R-:W1:Y:S01]  /*b1c0*/  LDC R24, c[0x0][0x648] ;  /* 0x00019200ff187b82 */ /* 0x000e620000000800 */
[-CC-:B--2---:R-:W-:Y:S02]  /*b1d0*/  SHF.R.U64 R23, R14, R12.reuse, R9.reuse ;  /* 0x0000000c0e177219 */ /* 0x184fe40000001209 */
[----:B------:R-:W-:-:S05]  /*b1e0*/  SHF.R.U32.HI R6, RZ, R12, R9 ;  /* 0x0000000cff067219 */ /* 0x000fca0000011609 */
[----:B------:R-:W2:Y:S01]  /*b1f0*/  LDC R26, c[0x0][0x638] ;  /* 0x00018e00ff1a7b82 */ /* 0x000ea20000000800 */
[-C--:B---3--:R-:W-:Y:S02]  /*b200*/  SHF.L.U32 R8, R8, R27.reuse, RZ ;  /* 0x0000001b08087219 */ /* 0x088fe400000006ff */
[-CC-:B------:R-:W-:Y:S02]  /*b210*/  SHF.R.U64 R25, R23, R27.reuse, R6.reuse ;  /* 0x0000001b17197219 */ /* 0x180fe40000001206 */
[----:B------:R-:W-:Y:S02]  /*b220*/  LOP3.LUT R32, RZ, R8, RZ, 0x33, !PT ;  /* 0x00000008ff207212 */ /* 0x000fe400078e33ff */
[----:B------:R-:W-:Y:S01]  /*b230*/  SHF.R.U32.HI R9, RZ, R27, R6 ;  /* 0x0000001bff097219 */ /* 0x000fe20000011606 */
[----:B------:R-:W3:Y:S01]  /*b240*/  LDC R31, c[0x0][0x610] ;  /* 0x00018400ff1f7b82 */ /* 0x000ee20000000800 */
[----:B------:R-:W-:Y:S01]  /*b250*/  IMAD.MOV.U32 R8, RZ, RZ, R25 ;  /* 0x000000ffff087224 */ /* 0x000fe200078e0019 */
[----:B------:R-:W-:Y:S06]  /*b260*/  @!P0 BRA `(.L_x_293) ;  /* 0x0000000000288947 */ /* 0x000fec0003800000 */
[----:B------:R-:W4:Y:S02]  /*b270*/  LDC R6, c[0x0][0x64c] ;  /* 0x00019300ff067b82 */ /* 0x000f240000000800 */
[----:B----4-:R-:W-:-:S05]  /*b280*/  IADD3 R13, P0, R25, R6, RZ ;  /* 0x00000006190d7210 */ /* 0x010fca0007f1e0ff */
        /* <DEDUP_REMOVED lines=8> */
.L_x_293:
[----:B------:R-:W-:Y:S02]  /*b310*/  ISETP.NE.AND P0, PT, R2, 0x1, PT ;  /* 0x000000010200780c */ /* 0x000fe40003f05270 */
[----:B-1----:R-:W-:Y:S01]  /*b320*/  SHF.R.U64 R6, R8, R24, R9 ;  /* 0x0000001808067219 */ /* 0x002fe20000001209 */
[----:B0-----:R-:W-:Y:S01]  /*b330*/  VIADD R9, R20, 0xffffffff ;  /* 0xffffffff14097836 */ /* 0x001fe20000000000 */
[----:B------:R-:W-:Y:S02]  /*b340*/  SHF.L.U32 R30, R30, R27, RZ ;  /* 0x0000001b1e1e7219 */ /* 0x000fe400000006ff */
[----:B------:R-:W-:Y:S01]  /*b350*/  LOP3.LUT R5, R23, R32, RZ, 0xc0, !PT ;  /* 0x0000002017057212 */ /* 0x000fe200078ec0ff */
[----:B------:R-:W-:-:S04]  /*b360*/  IMAD.MOV R8, RZ, RZ, -R6 ;  /* 0x000000ffff087224 */ /* 0x000fc800078e0a06 */
[----:B------:R-:W-:Y:S01]  /*b370*/  IMAD R6, R30, R6, R5 ;  /* 0x000000061e067224 */ /* 0x000fe200078e0205 */
[----:B------:R-:W-:Y:S01]  /*b380*/  LOP3.LUT R5, R14, R9, RZ, 0xc0, !PT ;  /* 0x000000090e057212 */ /* 0x000fe200078ec0ff */
[----:B------:R-:W-:Y:S02]  /*b390*/  @P0 IMAD R3, R7, R21, R4 ;  /* 0x0000001507030224 */ /* 0x000fe400078e0204 */
[----:B--2---:R-:W-:Y:S02]  /*b3a0*/  IMAD R4, R8, R26, R25 ;  /* 0x0000001a08047224 */ /* 0x004fe400078e0219 */
[----:B---3--:R-:W-:Y:S02]  /*b3b0*/  IMAD R3, R6, R31, R3 ;  /* 0x0000001f06037224 */ /* 0x008fe400078e0203 */
[----:B------:R-:W-:Y:S02]  /*b3c0*/  IMAD R4, R4, R20, R5 ;  /* 0x0000001404047224 */ /* 0x000fe400078e0205 */
[----:B------:R-:W-:-:S02]  /*b3d0*/  IMAD.MOV.U32 R8, RZ, RZ, 0x1 ;  /* 0x00000001ff087424 */ /* 0x000fc400078e00ff */
[----:B------:R-:W-:Y:S01]  /*b3e0*/  IMAD.MOV.U32 R6, RZ, RZ, R22 ;  /* 0x000000ffff067224 */ /* 0x000fe200078e0016 */
[----:B------:R-:W-:Y:S02]  /*b3f0*/  SEL R13, R4, R3, !P0 ;  /* 0x00000003040d7207 */ /* 0x000fe40004000000 */
[----:B------:R-:W-:-:S07]  /*b400*/  SEL R20, R3, R4, !P0 ;  /* 0x0000000403147207 */ /* 0x000fce0004000000 */
.L_x_291:
[----:B------:R-:W-:-:S08]  /*b410*/  NOP ;  /* 0x0000000000007918 */ /* 0x000fd00000000000 */
[----:B------:R-:W0:-:S00]  /*b420*/  USETMAXREG.DEALLOC.CTAPOOL 0x28 ;  /* 0x00000028000079c8 */ /* 0x000e0000080e0500 */
[----:B0-----:R-:W-:-:S13]  /*b430*/  ISETP.NE.AND P0, PT, R0, RZ, PT ;  /* 0x000000ff0000720c */ /* 0x001fda0003f05270 */
[----:B------:R-:W-:Y:S05]  /*b440*/  @P0 EXIT ;  /* 0x000000000000094d */ /* 0x000fea0003800000 */
[----:B------:R-:W-:Y:S01]  /*b450*/  LOP3.LUT P0, RZ, R8, 0xff, RZ, 0xc0, !PT ;  /* 0x000000ff08ff7812 */ /* 0x000fe2000780c0ff */
[----:B------:R-:W-:Y:S02]  /*b460*/  IMAD.MOV.U32 R0, RZ, RZ, 0x1 ;  /* 0x00000001ff007424 */ /* 0x000fe400078e00ff */
[----:B------:R-:W-:-:S10]  /*b470*/  IMAD.MOV.U32 R3, RZ, RZ, RZ ;  /* 0x000000ffff037224 */ /* 0x000fd400078e00ff */
[----:B------:R-:W-:Y:S05]  /*b480*/  @!P0 BRA `(.L_x_294) ;  /* 0x0000000c00388947 */ /* 0x000fea0003800000 */
[----:B------:R-:W0:Y:S01]  /*b490*/  LDC R0, c[0x0][0x28c] ;  /* 0x0000a300ff007b82 */ /* 0x000e220000000800 */
[----:B------:R-:W-:Y:S01]  /*b4a0*/  ULDC UR5, c[0x0][0x658] ;  /* 0x0001960000057ab9 */ /* 0x000fe20000000800 */
[----:B------:R-:W-:Y:S01]  /*b4b0*/  UMOV UR7, 0xffffffff ;  /* 0xffffffff00077882 */ /* 0x000fe20000000000 */
[----:B------:R-:W-:Y:S01]  /*b4c0*/  ULDC UR6, c[0x0][0xc] ;  /* 0x0000030000067ab9 */ /* 0x000fe20000000800 */
[----:B------:R-:W-:Y:S01]  /*b4d0*/  USHF.L.U32 UR8, UR7, UR5, URZ ;  /* 0x0000000507087299 */ /* 0x000fe2000800063f */
[----:B------:R-:W-:Y:S01]  /*b4e0*/  BSSY B0, `(.L_x_294) ;  /* 0x00000c8000007945 */ /* 0x000fe20003800000 */
[----:B------:R-:W-:Y:S01]  /*b4f0*/  UMOV UR9, 0x1 ;  /* 0x0000000100097882 */ /* 0x000fe20000000000 */
[----:B------:R-:W-:Y:S01]  /*b500*/  ULDC UR7, c[0x0][0x10] ;  /* 0x0000040000077ab9 */ /* 0x000fe20000000800 */
[----:B------:R-:W1:Y:S01]  /*b510*/  S2UR UR10, SR_CgaCtaId ;  /* 0x00000000000a79c3 */ /* 0x000e620000008800 */
[----:B------:R-:W-:Y:S01]  /*b520*/  UIMAD.WIDE.U32 UR6, UR6, UR7, URZ ;  /* 0x00000007060672a5 */ /* 0x000fe2000f8e003f */
[----:B------:R-:W-:Y:S01]  /*b530*/  MOV R9, 0x1 ;  /* 0x0000000100097802 */ /* 0x000fe20000000f00 */
[----:B------:R-:W-:Y:S01]  /*b540*/  USHF.L.U32 UR18, UR9, UR5, URZ ;  /* 0x0000000509127299 */ /* 0x000fe2000800063f */
[----:B------:R-:W-:Y:S01]  /*b550*/  LOP3.LUT R8, R19, 0x2, RZ, 0xfc, !PT ;  /* 0x0000000213087812 */ /* 0x000fe200078efcff */
[----:B------:R-:W-:Y:S01]  /*b560*/  ULDC UR4, c[0x0][0x600] ;  /* 0x0001800000047ab9 */ /* 0x000fe20000000800 */
[----:B------:R-:W-:Y:S01]  /*b570*/  ULDC UR5, c[0x0][0x14] ;  /* 0x0000050000057ab9 */ /* 0x000fe20000000800 */
[----:B------:R-:W-:-:S02]  /*b580*/  UIADD3 UR4, UR4, -0x1, URZ ;  /* 0xffffffff04047890 */ /* 0x000fc4000fffe03f */
[----:B------:R-:W-:Y:S02]  /*b590*/  UIMAD.WIDE.U32 UR20, UR6, UR5, URZ ;  /* 0x00000005061472a5 */ /* 0x000fe4000f8e003f */
[----:B------:R-:W-:Y:S02]  /*b5a0*/  UIMAD UR13, UR7, UR5, URZ ;  /* 0x00000005070d72a4 */ /* 0x000fe4000f8e023f */
[----:B------:R-:W-:Y:S02]  /*b5b0*/  ULOP3.LUT UR17, URZ, UR8, URZ, 0x33, !UPT ;  /* 0x000000083f117292 */ /* 0x000fe4000f8e333f */
[----:B------:R-:W-:Y:S01]  /*b5c0*/  UIADD3 UR13, UR21, UR13, URZ ;  /* 0x0000000d150d7290 */ /* 0x000fe2000fffe03f */
[----:B0-----:R-:W-:Y:S01]  /*b5d0*/  VIADD R0, R0, 0x3f ;  /* 0x0000003f00007836 */ /* 0x001fe20000000000 */
[----:B------:R-:W-:-:S04]  /*b5e0*/  ULDC.64 UR22, c[0x0][0x198] ;  /* 0x0000660000167ab9 */ /* 0x000fc80000000a00 */
[----:B------:R-:W-:Y:S01]  /*b5f0*/  SHF.R.S32.HI R3, RZ, 0x1f, R0 ;  /* 0x0000001fff037819 */ /* 0x000fe20000011400 */
[----:B-1----:R-:W-:-:S03]  /*b600*/  IMAD.U32 R11, RZ, RZ, UR10 ;  /* 0x0000000aff0b7e24 */ /* 0x002fc6000f8e00ff */
[----:B------:R-:W-:Y:S01]  /*b610*/  LEA.HI R3, R3, R0, RZ, 0x6 ;  /* 0x0000000003037211 */ /* 0x000fe200078f30ff */
[----:B------:R-:W-:-:S03]  /*b620*/  IMAD.MOV.U32 R0, RZ, RZ, 0x1 ;  /* 0x00000001ff007424 */ /* 0x000fc600078e00ff */
[----:B------:R-:W-:Y:S01]  /*b630*/  SHF.R.S32.HI R10, RZ, 0x6, R3 ;  /* 0x00000006ff0a7819 */ /* 0x000fe20000011403 */
[----:B------:R-:W-:-:S04]  /*b640*/  IMAD.MOV.U32 R3, RZ, RZ, RZ ;  /* 0x000000ffff037224 */ /* 0x000fc800078e00ff */
[----:B------:R-:W-:-:S07]  /*b650*/  VIADD R12, R10, 0x1 ;  /* 0x000000010a0c7836 */ /* 0x000fce0000000000 */
.L_x_305:
[----:B------:R-:W-:-:S03]  /*b660*/  UMOV UR5, 0xffffffff ;  /* 0xffffffff00057882 */ /* 0x000fc60000000000 */
[----:B------:R-:W-:Y:S05]  /*b670*/  BRA.DIV UR5, `(.L_x_295) ;  /* 0x0000000e05807947 */ /* 0x000fea000b800000 */
[----:B------:R-:W-:-:S13]  /*b680*/  ELECT P6, URZ, PT ;  /* 0x00000000003f782f */ /* 0x000fda00038c0000 */
.L_x_315:
[----:B------:R-:W0:Y:S01]  /*b690*/  LDC R4, c[0x0][0x28c] ;  /* 0x0000a300ff047b82 */ /* 0x000e220000000800 */
[----:B------:R-:W-:Y:S01]  /*b6a0*/  BSSY B1, `(.L_x_296) ;  /* 0x0000039000017945 */ /* 0x000fe20003800000 */
[----:B0-----:R-:W-:-:S13]  /*b6b0*/  ISETP.LT.OR P6, PT, R4, 0x1, !P6 ;  /* 0x000000010400780c */ /* 0x001fda00077c1670 */
[----:B------:R-:W-:Y:S05]  /*b6c0*/  @P6 BRA `(.L_x_297) ;  /* 0x0000000000d86947 */ /* 0x000fea0003800000 */
[----:B------:R-:W-:Y:S01]  /*b6d0*/  IMAD R20, R20, 0x2, R11 ;  /* 0x0000000214147824 */ /* 0x000fe200078e020b */
[----:B------:R-:W-:Y:S01]  /*b6e0*/  MOV R4, R12 ;  /* 0x0000000c00047202 */ /* 0x000fe20000000f00 */
[----:B------:R-:W-:Y:S02]  /*b6f0*/  IMAD.SHL.U32 R15, R13, 0x80, RZ ;  /* 0x000000800d0f7824 */ /* 0x000fe400078e00ff */
[----:B------:R-:W-:Y:S02]  /*b700*/  IMAD.MOV.U32 R21, RZ, RZ, RZ ;  /* 0x000000ffff157224 */ /* 0x000fe400078e00ff */
[----:B------:R-:W-:Y:S02]  /*b710*/  IMAD.MOV.U32 R5, RZ, RZ, R0 ;  /* 0x000000ffff057224 */ /* 0x000fe400078e0000 */
[----:B------:R-:W-:Y:S02]  /*b720*/  IMAD.MOV.U32 R7, RZ, RZ, R3 ;  /* 0x000000ffff077224 */ /* 0x000fe400078e0003 */
[----:B------:R-:W-:-:S07]  /*b730*/  IMAD.SHL.U32 R20, R20, 0x80, RZ ;  /* 0x0000008014147824 */ /* 0x000fce00078e00ff */
.L_x_300:
[----:B------:R-:W0:Y:S01]  /*b740*/  S2UR UR5, SR_CgaCtaId ;  /* 0x00000000000579c3 */ /* 0x000e220000008800 */
[----:B------:R-:W-:Y:S02]  /*b750*/  MOV R14, 0x400 ;  /* 0x00000400000e7802 */ /* 0x000fe40000000f00 */
[----:B------:R-:W-:Y:S02]  /*b760*/  SHF.L.U32 R13, R5, 0x1f, RZ ;  /* 0x0000001f050d7819 */ /* 0x000fe400000006ff */
[----:B------:R-:W-:Y:S01]  /*b770*/  LOP3.LUT P1, RZ, R18, 0x7f, RZ, 0xc0, !PT ;  /* 0x0000007f12ff7812 */ /* 0x000fe2000782c0ff */
[----:B0-----:R-:W-:-:S05]  /*b780*/  IMAD.U32 R11, RZ, RZ, UR5 ;  /* 0x00000005ff0b7e24 */ /* 0x001fca000f8e00ff */
[----:B------:R-:W-:-:S07]  /*b790*/  LEA R24, R11, R14, 0x18 ;  /* 0x0000000e0b187211 */ /* 0x000fce00078ec0ff */
[----:B------:R-:W0:Y:S01]  /*b7a0*/  @!P1 LDC R14, c[0x0][0x500] ;  /* 0x00014000ff0e9b82 */ /* 0x000e220000000800 */
[----:B------:R-:W-:-:S04]  /*b7b0*/  IMAD R22, R7, 0x8, R24 ;  /* 0x0000000807167824 */ /* 0x000fc800078e0218 */
[----:B------:R-:W1:Y:S02]  /*b7c0*/  SYNCS.PHASECHK.TRANS64.TRYWAIT P0, [R22+URZ+0x18], R13 ;  /* 0x0000180d160075a7 */ /* 0x000e64000800017f */
[----:B-1----:R-:W-:Y:S05]  /*b7d0*/  @!P0 BRA `(.L_x_298) ;  /* 0x0000000c00488947 */ /* 0x002fea0003800000 */
.L_x_316:
[----:B-1----:R-:W-:Y:S01]  /*b7e0*/  PRMT R13, R8, 0x9910, RZ ;  /* 0x00009910080d7816 */ /* 0x002fe200000000ff */
[----:B0-----:R0:W-:Y:S03]  /*b7f0*/  @!P1 SYNCS.ARRIVE.TRANS64 RZ, [R22+URZ], R14 ;  /* 0x0000000e16ff99a7 */ /* 0x0011e6000800003f */
[----:B------:R-:W-:-:S13]  /*b800*/  ISETP.NE.AND P0, PT, R13, 0x2, PT ;  /* 0x000000020d00780c */ /* 0x000fda0003f05270 */
[----:B0-----:R-:W-:Y:S05]  /*b810*/  @P0 BRA `(.L_x_299) ;  /* 0x0000000000040947 */ /* 0x001fea0003800000 */
[----:B------:R-:W-:Y:S01]  /*b820*/  BPT.TRAP 0x1 ;  /* 0x000000040000795c */ /* 0x000fe20000300000 */
.L_x_299:
[----:B------:R-:W-:Y:S01]  /*b830*/  IMAD.SHL.U32 R14, R7, 0x4000, RZ ;  /* 0x00004000070e7824 */ /* 0x000fe200078e00ff */
[----:B------:R-:W-:Y:S01]  /*b840*/  R2UR UR9, R22 ;  /* 0x00000000160972ca */ /* 0x000fe200000e0000 */
[----:B------:R-:W-:Y:S01]  /*b850*/  VIADD R4, R4, 0xffffffff ;  /* 0xffffffff04047836 */ /* 0x000fe20000000000 */
[----:B------:R-:W-:Y:S01]  /*b860*/  R2UR UR11, R20 ;  /* 0x00000000140b72ca */ /* 0x000fe200000e0000 */
[----:B------:R-:W-:Y:S01]  /*b870*/  UIADD3 UR6, UP0, UR22, 0xf0, URZ ;  /* 0x000000f016067890 */ /* 0x000fe2000ff1e03f */
[----:B------:R-:W-:Y:S01]  /*b880*/  LEA R13, R11, R14, 0xd ;  /* 0x0000000e0b0d7211 */ /* 0x000fe200078e68ff */
[----:B------:R-:W-:Y:S01]  /*b890*/  UIADD3 UR24, UP1, UR22, 0x1f0, URZ ;  /* 0x000001f016187890 */ /* 0x000fe2000ff3e03f */
[----:B------:R-:W-:Y:S01]  /*b8a0*/  IADD3 R14, R24, 0x18100, R14 ;  /* 0x00018100180e7810 */ /* 0x000fe20007ffe00e */
[----:B------:R-:W-:Y:S01]  /*b8b0*/  UIADD3.X UR7, URZ, UR23, URZ, UP0, !UPT ;  /* 0x000000173f077290 */ /* 0x000fe200087fe43f */
[----:B------:R-:W-:Y:S01]  /*b8c0*/  R2UR UR10, R21 ;  /* 0x00000000150a72ca */ /* 0x000fe200000e0000 */
[----:B------:R-:W-:Y:S01]  /*b8d0*/  IMAD R13, R13, 0x2, R24 ;  /* 0x000000020d0d7824 */ /* 0x000fe200078e0218 */
[----:B------:R-:W-:Y:S01]  /*b8e0*/  R2UR UR12, R6 ;  /* 0x00000000060c72ca */ /* 0x000fe200000e0000 */
[----:B------:R-:W-:Y:S01]  /*b8f0*/  VIADD R7, R7, 0x1 ;  /* 0x0000000107077836 */ /* 0x000fe20000000000 */
[----:B------:R-:W-:Y:S01]  /*b900*/  R2UR UR16, R14 ;  /* 0x000000000e1072ca */ /* 0x000fe200000e0000 */
[----:B------:R-:W-:Y:S01]  /*b910*/  UIADD3.X UR25, URZ, UR23, URZ, UP1, !UPT ;  /* 0x000000173f197290 */ /* 0x000fe20008ffe43f */
[----:B------:R-:W-:Y:S01]  /*b920*/  R2UR UR5, R13 ;  /* 0x000000000d0572ca */ /* 0x000fe200000e0000 */
[----:B------:R-:W-:Y:S01]  /*b930*/  UMOV UR14, 0x0 ;  /* 0x00000000000e7882 */ /* 0x000fe20000000000 */
[----:B------:R-:W-:Y:S01]  /*b940*/  R2UR UR19, R15 ;  /* 0x000000000f1372ca */ /* 0x000fe200000e0000 */
[----:B------:R-:W-:Y:S01]  /*b950*/  UMOV UR15, 0x10000000 ;  /* 0x10000000000f7882 */ /* 0x000fe20000000000 */
[----:B------:R-:W-:Y:S01]  /*b960*/  ISETP.GT.AND P1, PT, R4, 0x1, PT ;  /* 0x000000010400780c */ /* 0x000fe20003f24270 */
[----:B------:R-:W-:Y:S01]  /*b970*/  VIADD R21, R21, 0x40 ;  /* 0x0000004015157836 */ /* 0x000fe20000000000 */
[----:B------:R-:W-:-:S04]  /*b980*/  ISETP.NE.AND P0, PT, R7, 0x3, PT ;  /* 0x000000030700780c */ /* 0x000fc80003f05270 */
[----:B------:R-:W-:Y:S02]  /*b990*/  SEL R14, RZ, 0x1, P0 ;  /* 0x00000001ff0e7807 */ /* 0x000fe40000000000 */
[----:B------:R-:W-:Y:S01]  /*b9a0*/  SEL R7, R7, RZ, P0 ;  /* 0x000000ff07077207 */ /* 0x000fe20000000000 */
[----:B------:R-:W-:Y:S01]  /*b9b0*/  UIADD3 UR8, UR5, 0x100, URZ ;  /* 0x0000010005087890 */ /* 0x000fe2000fffe03f */
[----:B------:R-:W-:Y:S02]  /*b9c0*/  LOP3.LUT R5, R5, R14, RZ, 0x3c, !PT ;  /* 0x0000000e05057212 */ /* 0x000fe400078e3cff */
[----:B------:R-:W-:-:S06]  /*b9d0*/  UMOV UR5, 0x30000 ;  /* 0x0003000000057882 */ /* 0x000fcc0000000000 */
[----:B------:R0:W-:Y:S02]  /*b9e0*/  UTMALDG.3D.MULTICAST [UR8], [UR6], UR5, desc[UR14] ;  /* 0x00000e08060073b4 */ /* 0x0001e40008011805 */
[----:B0-----:R-:W-:Y:S01]  /*b9f0*/  UMOV UR8, UR16 ;  /* 0x0000001000087c82 */ /* 0x001fe20008000000 */
[----:B------:R-:W-:Y:S02]  /*ba00*/  UMOV UR11, UR19 ;  /* 0x00000013000b7c82 */ /* 0x000fe40008000000 */
[----:B------:R0:W-:Y:S02]  /*ba10*/  UTMALDG.3D [UR8], [UR24], desc[UR14] ;  /* 0x00000e08180075b4 */ /* 0x0001e40008011000 */
[----:B0-----:R-:W-:Y:S05]  /*ba20*/  @P1 BRA `(.L_x_300) ;  /* 0xfffffffc00441947 */ /* 0x001fea000383ffff */
.L_x_297:
[----:B------:R-:W-:Y:S05]  /*ba30*/  BSYNC B1 ;  /* 0x0000000000017941 */ /* 0x000fea0003800000 */
.L_x_296:
[----:B------:R-:W-:Y:S01]  /*ba40*/  LOP3.LUT P1, RZ, R9, 0xff, RZ, 0xc0, !PT ;  /* 0x000000ff09ff7812 */ /* 0x000fe2000782c0ff */
[C---:B------:R-:W-:Y:S01]  /*ba50*/  IMAD.IADD R6, R10.reuse, 0x1, R3 ;  /* 0x000000010a067824 */ /* 0x040fe200078e0203 */
[----:B------:R-:W-:Y:S01]  /*ba60*/  ULDC.64 UR6, c[0x0][0x650] ;  /* 0x0001940000067ab9 */ /* 0x000fe20000000a00 */
[----:B------:R-:W-:Y:S01]  /*ba70*/  ISETP.GE.U32.AND P2, PT, R10, 0x3, PT ;  /* 0x000000030a00780c */ /* 0x000fe20003f46070 */
[----:B------:R-:W-:Y:S01]  /*ba80*/  BSSY B1, `(.L_x_301) ;  /* 0x000006b000017945 */ /* 0x000fe20003800000 */
[----:B------:R-:W-:Y:S01]  /*ba90*/  IMAD.MOV.U32 R20, RZ, RZ, -0x1 ;  /* 0xffffffffff147424 */ /* 0x000fe200078e00ff */
[----:B------:R-:W-:Y:S02]  /*baa0*/  ISETP.GT.U32.AND P0, PT, R6, 0x2, PT ;  /* 0x000000020600780c */ /* 0x000fe40003f04070 */
[----:B------:R-:W-:Y:S02]  /*bab0*/  MOV R13, 0xffffffff ;  /* 0xffffffff000d7802 */ /* 0x000fe40000000f00 */
[----:B------:R-:W-:-:S02]  /*bac0*/  ISETP.LT.U32.AND P0, PT, R10, 0x3, P0 ;  /* 0x000000030a00780c */ /* 0x000fc40000701070 */
[----:B------:R-:W-:Y:S01]  /*bad0*/  PRMT R9, RZ, 0x7610, R9 ;  /* 0x00007610ff097816 */ /* 0x000fe20000000009 */
[----:B------:R-:W0:Y:S01]  /*bae0*/  @P1 S2R R11, SR_CgaCtaId ;  /* 0x00000000000b1919 */ /* 0x000e220000008800 */
[----:B------:R-:W-:-:S04]  /*baf0*/  @P1 MOV R4, 0x400 ;  /* 0x0000040000041802 */ /* 0x000fc80000000f00 */
[----:B0-----:R-:W-:Y:S01]  /*bb00*/  @P1 LEA R3, R11, R4, 0x18 ;  /* 0x000000040b031211 */ /* 0x001fe200078ec0ff */
[----:B------:R-:W-:-:S03]  /*bb10*/  IMAD.WIDE.U32 R4, R6, -0x55555555, RZ ;  /* 0xaaaaaaab06047825 */ /* 0x000fc600078e00ff */
[----:B------:R0:W-:Y:S01]  /*bb20*/  @P1 SYNCS.ARRIVE.TRANS64.A1T0 RZ, [R3+URZ+0x48], RZ ;  /* 0x000048ff03ff19a7 */ /* 0x0001e2000810003f */
[----:B------:R-:W-:Y:S02]  /*bb30*/  IADD3 R16, P1, R16, UR20, RZ ;  /* 0x0000001410107c10 */ /* 0x000fe4000ff3e0ff */
[----:B------:R-:W-:Y:S02]  /*bb40*/  SHF.R.U32.HI R5, RZ, 0x1, R5 ;  /* 0x00000001ff057819 */ /* 0x000fe40000011605 */
[----:B------:R-:W-:Y:S02]  /*bb50*/  IADD3.X R17, R17, UR13, RZ, P1, !PT ;  /* 0x0000000d11117c10 */ /* 0x000fe40008ffe4ff */
[----:B------:R-:W-:Y:S02]  /*bb60*/  PRMT R4, RZ, 0x7610, R4 ;  /* 0x00007610ff047816 */ /* 0x000fe40000000004 */
[----:B0-----:R-:W-:Y:S02]  /*bb70*/  SEL R3, RZ, 0x1, !P0 ;  /* 0x00000001ff037807 */ /* 0x001fe40004000000 */
[----:B------:R-:W-:-:S02]  /*bb80*/  ISETP.GE.U32.AND P0, PT, R16, UR6, PT ;  /* 0x0000000610007c0c */ /* 0x000fc4000bf06070 */
[----:B------:R-:W-:Y:S01]  /*bb90*/  LOP3.LUT R0, R0, R3, RZ, 0x3c, !PT ;  /* 0x0000000300007212 */ /* 0x000fe200078e3cff */
[----:B------:R-:W-:Y:S01]  /*bba0*/  IMAD R3, R5, -0x3, R6 ;  /* 0xfffffffd05037824 */ /* 0x000fe200078e0206 */
[----:B------:R-:W-:Y:S01]  /*bbb0*/  ISETP.GE.U32.AND.EX P0, PT, R17, UR7, PT, P0 ;  /* 0x0000000711007c0c */ /* 0x000fe2000bf06100 */
[----:B------:R-:W-:Y:S01]  /*bbc0*/  IMAD.MOV.U32 R6, RZ, RZ, -0x1 ;  /* 0xffffffffff067424 */ /* 0x000fe200078e00ff */
[----:B------:R-:W-:-:S11]  /*bbd0*/  @P2 LOP3.LUT R0, R0, 0x1, R5, 0x78, !PT ;  /* 0x0000000100002812 */ /* 0x000fd600078e7805 */
[----:B------:R-:W-:Y:S05]  /*bbe0*/  @P0 BRA `(.L_x_302) ;  /* 0x0000000400500947 */ /* 0x000fea0003800000 */
[----:B------:R-:W0:Y:S01]  /*bbf0*/  S2R R15, SR_CTAID.X ;  /* 0x00000000000f7919 */ /* 0x000e220000002500 */
[----:B------:R-:W-:Y:S01]  /*bc00*/  ULDC.64 UR6, c[0x0][0x628] ;  /* 0x00018a0000067ab9 */ /* 0x000fe20000000a00 */
[----:B------:R-:W1:Y:S01]  /*bc10*/  LDC R20, c[0x0][0x144] ;  /* 0x00005100ff147b82 */ /* 0x000e620000000800 */
[----:B------:R-:W-:Y:S01]  /*bc20*/  ISETP.NE.U32.AND P0, PT, RZ, UR6, PT ;  /* 0x00000006ff007c0c */ /* 0x000fe2000bf05070 */
[----:B------:R-:W2:Y:S01]  /*bc30*/  S2R R13, SR_CTAID.Y ;  /* 0x00000000000d7919 */ /* 0x000ea20000002600 */
[----:B------:R-:W-:Y:S01]  /*bc40*/  ULDC UR8, c[0x0][0x630] ;  /* 0x00018c0000087ab9 */ /* 0x000fe20000000800 */
[----:B------:R-:W-:Y:S01]  /*bc50*/  ULDC UR9, c[0x0][0x150] ;  /* 0x0000540000097ab9 */ /* 0x000fe20000000800 */
[----:B------:R-:W-:Y:S01]  /*bc60*/  ISETP.NE.AND.EX P0, PT, RZ, UR7, PT, P0 ;  /* 0x00000007ff007c0c */ /* 0x000fe2000bf05300 */
[----:B------:R-:W-:Y:S02]  /*bc70*/  IMAD.MOV.U32 R4, RZ, RZ, R16 ;  /* 0x000000ffff047224 */ /* 0x000fe400078e0010 */
[----:B------:R-:W-:Y:S01]  /*bc80*/  IMAD.MOV.U32 R5, RZ, RZ, R17 ;  /* 0x000000ffff057224 */ /* 0x000fe200078e0011 */
[----:B0-----:R-:W-:-:S09]  /*bc90*/  I2FP.F32.U32 R22, R15 ;  /* 0x0000000f00167245 */ /* 0x001fd20000201000 */
[----:B------:R-:W-:Y:S05]  /*bca0*/  @!P0 BRA `(.L_x_303) ;  /* 0x0000000000288947 */ /* 0x000fea0003800000 */
[----:B------:R-:W-:Y:S02]  /*bcb0*/  ULDC UR5, c[0x0][0x634] ;  /* 0x00018d0000057ab9 */ /* 0x000fe40000000800 */
[----:B------:R-:W-:-:S05]  /*bcc0*/  IADD3 R5, P0, R16, UR5, RZ ;  /* 0x0000000510057c10 */ /* 0x000fca000ff1e0ff */
[----:B------:R-:W-:-:S04]  /*bcd0*/  IMAD.X R21, RZ, RZ, R17, P0 ;  /* 0x000000ffff157224 */ /* 0x000fc800000e0611 */
[----:B------:R-:W-:-:S04]  /*bce0*/  IMAD.WIDE.U32 R6, R21, UR6, RZ ;  /* 0x0000000615067c25 */ /* 0x000fc8000f8e00ff */
[----:B------:R-:W-:-:S04]  /*bcf0*/  IMAD.WIDE.U32 R6, P0, R5, UR7, R6 ;  /* 0x0000000705067c25 */ /* 0x000fc8000f800006 */
[----:B------:R-:W-:-:S04]  /*bd00*/  IMAD.WIDE.U32 R4, R5, UR6, RZ ;  /* 0x0000000605047c25 */ /* 0x000fc8000f8e00ff */
[----:B------:R-:W-:Y:S01]  /*bd10*/  IMAD.MOV.U32 R4, RZ, RZ, R7 ;  /* 0x000000ffff047224 */ /* 0x000fe200078e0007 */
[----:B------:R-:W-:Y:S01]  /*bd20*/  IADD3 RZ, P1, R5, R6, RZ ;  /* 0x0000000605ff7210 */ /* 0x000fe20007f3e0ff */
[----:B------:R-:W-:-:S04]  /*bd30*/  IMAD.X R5, RZ, RZ, RZ, P0 ;  /* 0x000000ffff057224 */ /* 0x000fc800000e06ff */
[----:B------:R-:W-:-:S08]  /*bd40*/  IMAD.WIDE.U32.X R4, R21, UR7, R4, P1 ;  /* 0x0000000715047c25 */ /* 0x000fd000088e0404 */
.L_x_303:
[----:B------:R-:W-:Y:S01]  /*bd50*/  FMUL R22, R22, UR9 ;  /* 0x0000000916167c20 */ /* 0x000fe20008400000 */
[--C-:B------:R-:W-:Y:S01]  /*bd60*/  SHF.R.U64 R14, R4, UR8, R5.reuse ;  /* 0x00000008040e7c19 */ /* 0x100fe20008001205 */
[----:B------:R-:W-:Y:S01]  /*bd70*/  ULDC.64 UR6, c[0x0][0x620] ;  /* 0x0001880000067ab9 */ /* 0x000fe20000000a00 */
[----:B------:R-:W-:Y:S01]  /*bd80*/  SHF.R.U32.HI R4, RZ, UR8, R5 ;  /* 0x00000008ff047c19 */ /* 0x000fe20008011605 */
[----:B------:R-:W-:Y:S01]  /*bd90*/  ULDC.64 UR8, c[0x0][0x640] ;  /* 0x0001900000087ab9 */ /* 0x000fe20000000a00 */
[----:B------:R-:W-:Y:S01]  /*bda0*/  IADD3 R5, P0, RZ, -R14, RZ ;  /* 0x8000000eff057210 */ /* 0x000fe20007f1e0ff */
[----:B------:R-:W0:Y:S01]  /*bdb0*/  F2I.U32.TRUNC.NTZ R22, R22 ;  /* 0x0000001600167305 */ /* 0x000e22000020f000 */
[----:B------:R-:W-:Y:S02]  /*bdc0*/  ULDC UR5, c[0x0][0x618] ;  /* 0x0001860000057ab9 */ /* 0x000fe40000000800 */
[----:B------:R-:W-:Y:S02]  /*bdd0*/  IADD3.X R4, RZ, ~R4, RZ, P0, !PT ;  /* 0x80000004ff047210 */ /* 0x000fe400007fe4ff */
[----:B------:R-:W-:-:S03]  /*bde0*/  ISETP.NE.U32.AND P0, PT, RZ, UR8, PT ;  /* 0x00000008ff007c0c */ /* 0x000fc6000bf05070 */
[----:B------:R-:W-:Y:S01]  /*bdf0*/  IMAD R4, R4, UR6, RZ ;  /* 0x0000000604047c24 */ /* 0x000fe2000f8e02ff */
[----:B------:R-:W-:-:S03]  /*be00*/  ISETP.NE.AND.EX P0, PT, RZ, UR9, PT, P0 ;  /* 0x00000009ff007c0c */ /* 0x000fc6000bf05300 */
[C---:B------:R-:W-:Y:S02]  /*be10*/  IMAD R7, R5.reuse, UR7, R4 ;  /* 0x0000000705077c24 */ /* 0x040fe4000f8e0204 */
[----:B------:R-:W-:Y:S01]  /*be20*/  IMAD.WIDE.U32 R4, R5, UR6, R16 ;  /* 0x0000000605047c25 */ /* 0x000fe2000f8e0010 */
[----:B------:R-:W-:-:S03]  /*be30*/  ULDC UR6, c[0x0][0x154] ;  /* 0x0000550000067ab9 */ /* 0x000fc60000000800 */
[----:B0-----:R-:W-:Y:S02]  /*be40*/  IMAD.MOV R6, RZ, RZ, -R22 ;  /* 0x000000ffff067224 */ /* 0x001fe400078e0a16 */
[----:B------:R-:W-:Y:S02]  /*be50*/  IMAD.IADD R5, R5, 0x1, R7 ;  /* 0x0000000105057824 */ /* 0x000fe400078e0207 */
[----:B-1----:R-:W-:Y:S01]  /*be60*/  IMAD R15, R20, R6, R15 ;  /* 0x00000006140f7224 */ /* 0x002fe200078e020f */
[----:B--2---:R-:W-:Y:S01]  /*be70*/  I2FP.F32.U32 R6, R13 ;  /* 0x0000000d00067245 */ /* 0x004fe20000201000 */
[----:B------:R-:W0:Y:S01]  /*be80*/  LDC R20, c[0x0][0x148] ;  /* 0x00005200ff147b82 */ /* 0x000e220000000800 */
[--C-:B------:R-:W-:Y:S02]  /*be90*/  SHF.R.U64 R21, R4, UR5, R5.reuse ;  /* 0x0000000504157c19 */ /* 0x100fe40008001205 */
[----:B------:R-:W-:Y:S01]  /*bea0*/  SHF.R.U32.HI R4, RZ, UR5, R5 ;  /* 0x00000005ff047c19 */ /* 0x000fe20008011605 */
[----:B------:R-:W-:Y:S01]  /*beb0*/  FMUL R6, R6, UR6 ;  /* 0x0000000606067c20 */ /* 0x000fe20008400000 */
[----:B------:R-:W-:-:S02]  /*bec0*/  ULDC UR5, c[0x0][0x608] ;  /* 0x0001820000057ab9 */ /* 0x000fc40000000800 */
[--C-:B------:R-:W-:Y:S01]  /*bed0*/  SHF.R.U64 R23, R21, UR5, R4.reuse ;  /* 0x0000000515177c19 */ /* 0x100fe20008001204 */
[----:B------:R1:W2:Y:S01]  /*bee0*/  F2I.U32.TRUNC.NTZ R24, R6 ;  /* 0x0000000600187305 */ /* 0x0002a2000020f000 */
[----:B------:R-:W-:Y:S01]  /*bef0*/  SHF.R.U32.HI R4, RZ, UR5, R4 ;  /* 0x00000005ff047c19 */ /* 0x000fe20008011604 */
[----:B------:R-:W-:-:S03]  /*bf00*/  ULDC UR5, c[0x0][0x658] ;  /* 0x0001960000057ab9 */ /* 0x000fc60000000800 */
[--C-:B------:R-:W-:Y:S02]  /*bf10*/  SHF.R.U64 R22, R23, UR5, R4.reuse ;  /* 0x0000000517167c19 */ /* 0x100fe40008001204 */
[----:B------:R-:W-:-:S03]  /*bf20*/  SHF.R.U32.HI R25, RZ, UR5, R4 ;  /* 0x00000005ff197c19 */ /* 0x000fc60008011604 */
[----:B------:R-:W-:Y:S02]  /*bf30*/  IMAD.MOV.U32 R4, RZ, RZ, R22 ;  /* 0x000000ffff047224 */ /* 0x000fe400078e0016 */
[----:B------:R-:W-:Y:S01]  /*bf40*/  IMAD.MOV.U32 R5, RZ, RZ, R25 ;  /* 0x000000ffff057224 */ /* 0x000fe200078e0019 */
[----:B-1----:R-:W-:Y:S06]  /*bf50*/  @!P0 BRA `(.L_x_304) ;  /* 0x0000000000288947 */ /* 0x002fec0003800000 */
[----:B------:R-:W-:Y:S02]  /*bf60*/  ULDC UR5, c[0x0][0x64c] ;  /* 0x0001930000057ab9 */ /* 0x000fe40000000800 */
[----:B------:R-:W-:-:S05]  /*bf70*/  IADD3 R5, P0, R22, UR5, RZ ;  /* 0x0000000516057c10 */ /* 0x000fca000ff1e0ff */
[----:B------:R-:W-:-:S04]  /*bf80*/  IMAD.X R25, RZ, RZ, R25, P0 ;  /* 0x000000ffff197224 */ /* 0x000fc800000e0619 */
[----:B------:R-:W-:-:S04]  /*bf90*/  IMAD.WIDE.U32 R6, R25, UR8, RZ ;  /* 0x0000000819067c25 */ /* 0x000fc8000f8e00ff */
[----:B------:R-:W-:-:S04]  /*bfa0*/  IMAD.WIDE.U32 R6, P0, R5, UR9, R6 ;  /* 0x0000000905067c25 */ /* 0x000fc8000f800006 */
[----:B------:R-:W-:Y:S01]  /*bfb0*/  IMAD.WIDE.U32 R4, R5, UR8, RZ ;  /* 0x0000000805047c25 */ /* 0x000fe2000f8e00ff */
[----:B------:R-:W-:-:S04]  /*bfc0*/  MOV R4, R7 ;  /* 0x0000000700047202 */ /* 0x000fc80000000f00 */
[----:B------:R-:W-:Y:S01]  /*bfd0*/  IADD3 RZ, P1, R5, R6, RZ ;  /* 0x0000000605ff7210 */ /* 0x000fe20007f3e0ff */
[----:B------:R-:W-:-:S04]  /*bfe0*/  IMAD.X R5, RZ, RZ, RZ, P0 ;  /* 0x000000ffff057224 */ /* 0x000fc800000e06ff */
[----:B------:R-:W-:-:S08]  /*bff0*/  IMAD.WIDE.U32.X R4, R25, UR9, R4, P1 ;  /* 0x0000000919047c25 */ /* 0x000fd000088e0404 */
.L_x_304:
[----:B------:R-:W-:Y:S01]  /*c000*/  ISETP.NE.AND P0, PT, R2, 0x1, PT ;  /* 0x000000010200780c */ /* 0x000fe20003f05270 */
[----:B------:R-:W-:Y:S01]  /*c010*/  ULDC UR5, c[0x0][0x648] ;  /* 0x0001920000057ab9 */ /* 0x000fe20000000800 */
[----:B------:R-:W-:Y:S01]  /*c020*/  LOP3.LUT R23, R23, UR17, RZ, 0xc0, !PT ;  /* 0x0000001117177c12 */ /* 0x000fe2000f8ec0ff */
[----:B--2---:R-:W-:Y:S01]  /*c030*/  IMAD.MOV R24, RZ, RZ, -R24 ;  /* 0x000000ffff187224 */ /* 0x004fe200078e0a18 */
[----:B------:R-:W-:Y:S01]  /*c040*/  SHF.R.U64 R4, R4, UR5, R5 ;  /* 0x0000000504047c19 */ /* 0x000fe20008001205 */
[----:B------:R-:W-:Y:S01]  /*c050*/  ULDC UR5, c[0x0][0x638] ;  /* 0x00018e0000057ab9 */ /* 0x000fe20000000800 */
[----:B------:R-:W-:Y:S01]  /*c060*/  LOP3.LUT R21, R21, UR4, RZ, 0xc0, !PT ;  /* 0x0000000415157c12 */ /* 0x000fe2000f8ec0ff */
[----:B------:R-:W-:Y:S01]  /*c070*/  ULDC UR6, c[0x0][0x610] ;  /* 0x0001840000067ab9 */ /* 0x000fe20000000800 */
[----:B------:R-:W-:Y:S02]  /*c080*/  IMAD.MOV.U32 R6, RZ, RZ, R14 ;  /* 0x000000ffff067224 */ /* 0x000fe400078e000e */
[----:B------:R-:W-:-:S02]  /*c090*/  IMAD.MOV R5, RZ, RZ, -R4 ;  /* 0x000000ffff057224 */ /* 0x000fc400078e0a04 */
[----:B------:R-:W-:Y:S02]  /*c0a0*/  IMAD R4, R4, UR18, R23 ;  /* 0x0000001204047c24 */ /* 0x000fe4000f8e0217 */
[----:B0-----:R-:W-:Y:S02]  /*c0b0*/  @P0 IMAD R15, R20, R24, R13 ;  /* 0x00000018140f0224 */ /* 0x001fe400078e020d */
[----:B------:R-:W-:Y:S01]  /*c0c0*/  IMAD R22, R5, UR5, R22 ;  /* 0x0000000505167c24 */ /* 0x000fe2000f8e0216 */
[----:B------:R-:W-:Y:S01]  /*c0d0*/  ULDC UR5, c[0x0][0x600] ;  /* 0x0001800000057ab9 */ /* 0x000fe20000000800 */
[----:B------:R-:W-:Y:S02]  /*c0e0*/  IMAD R15, R4, UR6, R15 ;  /* 0x00000006040f7c24 */ /* 0x000fe4000f8e020f */
[----:B------:R-:W-:Y:S02]  /*c0f0*/  IMAD R22, R22, UR5, R21 ;  /* 0x0000000516167c24 */ /* 0x000fe4000f8e0215 */
[----:B------:R-:W-:-:S03]  /*c100*/  IMAD.MOV.U32 R4, RZ, RZ, 0x1 ;  /* 0x00000001ff047424 */ /* 0x000fc600078e00ff */
[----:B------:R-:W-:Y:S02]  /*c110*/  SEL R13, R22, R15, !P0 ;  /* 0x0000000f160d7207 */ /* 0x000fe40004000000 */
[----:B------:R-:W-:-:S07]  /*c120*/  SEL R20, R15, R22, !P0 ;  /* 0x000000160f147207 */ /* 0x000fce0004000000 */
.L_x_302:
[----:B------:R-:W-:Y:S05]  /*c130*/  BSYNC B1 ;  /* 0x0000000000017941 */ /* 0x000fea0003800000 */
.L_x_301:
[----:B------:R-:W-:-:S13]  /*c140*/  LOP3.LUT P0, RZ, R4, 0xff, RZ, 0xc0, !PT ;  /* 0x000000ff04ff7812 */ /* 0x000fda000780c0ff */
[----:B------:R-:W-:Y:S05]  /*c150*/  @P0 BRA `(.L_x_305) ;  /* 0xfffffff400400947 */ /* 0x000fea000383ffff */
[----:B------:R-:W-:Y:S05]  /*c160*/  BSYNC B0 ;  /* 0x0000000000007941 */ /* 0x000fea0003800000 */
.L_x_294:
[----:B------:R-:W-:-:S03]  /*c170*/  UMOV UR5, 0xffffffff ;  /* 0xffffffff00057882 */ /* 0x000fc60000000000 */
[----:B------:R-:W-:Y:S05]  /*c180*/  BRA.DIV UR5, `(.L_x_306) ;  /* 0x0000000205f07947 */ /* 0x000fea000b800000 */
[----:B------:R-:W-:-:S13]  /*c190*/  ELECT P6, URZ, PT ;  /* 0x00000000003f782f */ /* 0x000fda00038c0000 */
.L_x_319:
[----:B------:R-:W-:Y:S04]  /*c1a0*/  BSSY B0, `(.L_x_307) ;  /* 0x0000022000007945 */ /* 0x000fe80003800000 */
[----:B------:R-:W-:Y:S05]  /*c1b0*/  @!P6 BRA `(.L_x_308) ;  /* 0x000000000080e947 */ /* 0x000fea0003800000 */
[----:B------:R-:W-:-:S04]  /*c1c0*/  LOP3.LUT R19, R19, 0x2, RZ, 0xfc, !PT ;  /* 0x0000000213137812 */ /* 0x000fc800078efcff */
[----:B------:R-:W-:-:S13]  /*c1d0*/  ISETP.NE.AND P0, PT, R19, 0x3, PT ;  /* 0x000000031300780c */ /* 0x000fda0003f05270 */
[----:B------:R-:W-:Y:S05]  /*c1e0*/  @!P0 BRA `(.L_x_309) ;  /* 0x0000000000048947 */ /* 0x000fea0003800000 */
[----:B------:R-:W-:Y:S01]  /*c1f0*/  BPT.TRAP 0x1 ;  /* 0x000000040000795c */ /* 0x000fe20000300000 */
.L_x_309:
[----:B------:R-:W0:Y:S01]  /*c200*/  S2R R5, SR_CgaCtaId ;  /* 0x0000000000057919 */ /* 0x000e220000008800 */
[----:B------:R-:W-:Y:S02]  /*c210*/  MOV R2, 0x400 ;  /* 0x0000040000027802 */ /* 0x000fe40000000f00 */
[----:B------:R-:W-:Y:S02]  /*c220*/  SHF.L.U32 R4, R0, 0x1f, RZ ;  /* 0x0000001f00047819 */ /* 0x000fe400000006ff */
[----:B0-----:R-:W-:-:S05]  /*c230*/  LEA R2, R5, R2, 0x18 ;  /* 0x0000000205027211 */ /* 0x001fca00078ec0ff */
[----:B------:R-:W-:-:S04]  /*c240*/  VIADD R2, R2, 0x18 ;  /* 0x0000001802027836 */ /* 0x000fc80000000000 */
[C---:B------:R-:W-:Y:S01]  /*c250*/  IMAD R7, R3.reuse, 0x8, R2 ;  /* 0x0000000803077824 */ /* 0x040fe200078e0202 */
[----:B------:R-:W-:-:S03]  /*c260*/  IADD3 R3, R3, 0x1, RZ ;  /* 0x0000000103037810 */ /* 0x000fc60007ffe0ff */
[----:B------:R-:W0:Y:S01]  /*c270*/  SYNCS.PHASECHK.TRANS64.TRYWAIT P0, [R7+URZ], R4 ;  /* 0x00000004070075a7 */ /* 0x000e22000800017f */
[----:B------:R-:W-:-:S04]  /*c280*/  ISETP.NE.AND P1, PT, R3, 0x3, PT ;  /* 0x000000030300780c */ /* 0x000fc80003f25270 */
[----:B------:R-:W-:Y:S02]  /*c290*/  SEL R5, RZ, 0x1, P1 ;  /* 0x00000001ff057807 */ /* 0x000fe40000800000 */
[----:B------:R-:W-:Y:S02]  /*c2a0*/  SEL R3, R3, RZ, P1 ;  /* 0x000000ff03037207 */ /* 0x000fe40000800000 */
[----:B------:R-:W-:-:S03]  /*c2b0*/  LOP3.LUT R9, R0, R5, RZ, 0x3c, !PT ;  /* 0x0000000500097212 */ /* 0x000fc600078e3cff */
[----:B------:R-:W-:Y:S01]  /*c2c0*/  IMAD R6, R3, 0x8, R2 ;  /* 0x0000000803067824 */ /* 0x000fe200078e0202 */
[----:B------:R-:W-:Y:S01]  /*c2d0*/  SHF.L.U32 R5, R9, 0x1f, RZ ;  /* 0x0000001f09057819 */ /* 0x000fe200000006ff */
[----:B0-----:R-:W-:Y:S06]  /*c2e0*/  @!P0 BRA `(.L_x_310) ;  /* 0x0000000000b88947 */ /* 0x001fec0003800000 */
.L_x_320:
[----:B------:R-:W1:Y:S01]  /*c2f0*/  SYNCS.PHASECHK.TRANS64.TRYWAIT P0, [R6+URZ], R5 ;  /* 0x00000005060075a7 */ /* 0x000e62000800017f */
[----:B------:R-:W-:-:S05]  /*c300*/  VIADD R0, R3, 0x1 ;  /* 0x0000000103007836 */ /* 0x000fca0000000000 */
[----:B------:R-:W-:-:S04]  /*c310*/  ISETP.NE.AND P1, PT, R0, 0x3, PT ;  /* 0x000000030000780c */ /* 0x000fc80003f25270 */
[----:B0-----:R-:W-:Y:S02]  /*c320*/  SEL R4, RZ, 0x1, P1 ;  /* 0x00000001ff047807 */ /* 0x001fe40000800000 */
[----:B------:R-:W-:Y:S02]  /*c330*/  SEL R3, R0, RZ, P1 ;  /* 0x000000ff00037207 */ /* 0x000fe40000800000 */
[----:B------:R-:W-:Y:S01]  /*c340*/  LOP3.LUT R0, R9, R4, RZ, 0x3c, !PT ;  /* 0x0000000409007212 */ /* 0x000fe200078e3cff */
[----:B-1----:R-:W-:Y:S06]  /*c350*/  @!P0 BRA `(.L_x_311) ;  /* 0x0000000000b08947 */ /* 0x002fec0003800000 */
.L_x_321:
[----:B------:R-:W-:Y:S01]  /*c360*/  IMAD R3, R3, 0x8, R2 ;  /* 0x0000000803037824 */ /* 0x000fe200078e0202 */
[----:B------:R-:W-:-:S07]  /*c370*/  SHF.L.U32 R0, R0, 0x1f, RZ ;  /* 0x0000001f00007819 */ /* 0x000fce00000006ff */
.L_x_312:
[----:B-1----:R1:W2:Y:S02]  /*c380*/  SYNCS.PHASECHK.TRANS64.TRYWAIT P0, [R3+URZ], R0 ;  /* 0x00000000030075a7 */ /* 0x0022a4000800017f */
[----:B--2---:R-:W-:Y:S05]  /*c390*/  @!P0 NANOSLEEP.SYNCS 0x989680 ;  /* 0x009896800000895d */ /* 0x004fea0003900000 */
[----:B------:R-:W2:Y:S02]  /*c3a0*/  @!P0 SYNCS.PHASECHK.TRANS64 P0, [R3+URZ], R0 ;  /* 0x00000000030085a7 */ /* 0x000ea4000800007f */
[----:B--2---:R-:W-:Y:S05]  /*c3b0*/  @!P0 BRA `(.L_x_312) ;  /* 0xfffffffc00f08947 */ /* 0x004fea000383ffff */
.L_x_308:
[----:B------:R-:W-:Y:S05]  /*c3c0*/  BSYNC B0 ;  /* 0x0000000000007941 */ /* 0x000fea0003800000 */
.L_x_307:
[----:B------:R-:W-:Y:S05]  /*c3d0*/  EXIT ;  /* 0x000000000000794d */ /* 0x000fea0003800000 */
.L_x_21:
[----:B---3--:R3:W4:Y:S02]  /*c3e0*/  SYNCS.PHASECHK.TRANS64.TRYWAIT P1, [R3+URZ], R0 ;  /* 0x00000000030075a7 */ /* 0x008724000802017f */
[----:B----4-:R-:W-:Y:S05]  /*c3f0*/  @!P1 NANOSLEEP.SYNCS 0x989680 ;  /* 0x009896800000995d */ /* 0x010fea0003900000 */
[----:B------:R-:W4:Y:S02]  /*c400*/  @!P1 SYNCS.PHASECHK.TRANS64 P1, [R3+URZ], R0 ;  /* 0x00000000030095a7 */ /* 0x000f24000802007f */
[----:B----4-:R-:W-:Y:S05]  /*c410*/  @!P1 BRA `(.L_x_21) ;  /* 0xfffffffc00f09947 */ /* 0x010fea000383ffff */
[----:B------:R-:W-:Y:S05]  /*c420*/  BRA `(.L_x_20) ;  /* 0xffffff5000187947 */ /* 0x000fea000383ffff */
.L_x_26:
[----:B-1----:R1:W2:Y:S02]  /*c430*/  SYNCS.PHASECHK.TRANS64.TRYWAIT P1, [R5+URZ], R4 ;  /* 0x00000004050075a7 */ /* 0x0022a4000802017f */
[----:B--2---:R-:W-:Y:S05]  /*c440*/  @!P1 NANOSLEEP.SYNCS 0x989680 ;  /* 0x009896800000995d */ /* 0x004fea0003900000 */
[----:B------:R-:W2:Y:S02]  /*c450*/  @!P1 SYNCS.PHASECHK.TRANS64 P1, [R5+URZ], R4 ;  /* 0x00000004050095a7 */ /* 0x000ea4000802007f */
[----:B--2---:R-:W-:Y:S05]  /*c460*/  @!P1 BRA `(.L_x_26) ;  /* 0xfffffffc00f09947 */ /* 0x004fea000383ffff */
[----:B------:R-:W-:Y:S05]  /*c470*/  BRA `(.L_x_25) ;  /* 0xffffff5400587947 */ /* 0x000fea000383ffff */
.L_x_295:
[----:B------:R-:W-:Y:S01]  /*c480*/  BSSY B1, `(.L_x_313) ;  /* 0x0000006000017945 */ /* 0x000fe20003800000 */
[----:B------:R-:W-:-:S07]  /*c490*/  IMAD.MOV.U32 R15, RZ, RZ, -0x1 ;  /* 0xffffffffff0f7424 */ /* 0x000fce00078e00ff */
[----:B------:R-:W-:Y:S05]  /*c4a0*/  WARPSYNC.COLLECTIVE R15, `(.L_x_314) ;  /* 0x000000000f0c7348 */ /* 0x000fea0003c00000 */
[----:B------:R-:W-:Y:S02]  /*c4b0*/  ELECT P6, UR62, PT ;  /* 0x00000000003e782f */ /* 0x000fe400038c0000 */
[----:B------:R-:W-:Y:S01]  /*c4c0*/  MOV R14, UR62 ;  /* 0x0000003e000e7c02 */ /* 0x000fe20008000f00 */
[----:B------:R-:W-:Y:S10]  /*c4d0*/  ENDCOLLECTIVE ;  /* 0x000000000000791b */ /* 0x000ff40003800000 */
.L_x_314:
[----:B------:R-:W-:Y:S05]  /*c4e0*/  BSYNC B1 ;  /* 0x0000000000017941 */ /* 0x000fea0003800000 */
.L_x_313:
[----:B------:R-:W-:Y:S05]  /*c4f0*/  BRA `(.L_x_315) ;  /* 0xfffffff000647947 */ /* 0x000fea000383ffff */
.L_x_298:
[----:B-1----:R1:W2:Y:S02]  /*c500*/  SYNCS.PHASECHK.TRANS64.TRYWAIT P0, [R22+URZ+0x18], R13 ;  /* 0x0000180d160075a7 */ /* 0x0022a4000800017f */
[----:B--2---:R-:W-:Y:S05]  /*c510*/  @!P0 NANOSLEEP.SYNCS 0x989680 ;  /* 0x009896800000895d */ /* 0x004fea0003900000 */
[----:B------:R-:W2:Y:S02]  /*c520*/  @!P0 SYNCS.PHASECHK.TRANS64 P0, [R22+URZ+0x18], R13 ;  /* 0x0000180d160085a7 */ /* 0x000ea4000800007f */
[----:B--2---:R-:W-:Y:S05]  /*c530*/  @!P0 BRA `(.L_x_298) ;  /* 0xfffffffc00f08947 */ /* 0x004fea000383ffff */
[----:B------:R-:W-:Y:S05]  /*c540*/  BRA `(.L_x_316) ;  /* 0xfffffff000a47947 */ /* 0x000fea000383ffff */
.L_x_306:
[----:B------:R-:W-:Y:S01]  /*c550*/  BSSY B0, `(.L_x_317) ;  /* 0x0000006000007945 */ /* 0x000fe20003800000 */
[----:B------:R-:W-:-:S07]  /*c560*/  IMAD.MOV.U32 R15, RZ, RZ, -0x1 ;  /* 0xffffffffff0f7424 */ /* 0x000fce00078e00ff */
[----:B------:R-:W-:Y:S05]  /*c570*/  WARPSYNC.COLLECTIVE R15, `(.L_x_318) ;  /* 0x000000000f0c7348 */ /* 0x000fea0003c00000 */
[----:B------:R-:W-:Y:S02]  /*c580*/  ELECT P6, UR62, PT ;  /* 0x00000000003e782f */ /* 0x000fe400038c0000 */
[----:B------:R-:W-:Y:S01]  /*c590*/  MOV R14, UR62 ;  /* 0x0000003e000e7c02 */ /* 0x000fe20008000f00 */
[----:B------:R-:W-:Y:S10]  /*c5a0*/  ENDCOLLECTIVE ;  /* 0x000000000000791b */ /* 0x000ff40003800000 */
.L_x_318:
[----:B------:R-:W-:Y:S05]  /*c5b0*/  BSYNC B0 ;  /* 0x0000000000007941 */ /* 0x000fea0003800000 */
.L_x_317:
[----:B------:R-:W-:Y:S05]  /*c5c0*/  BRA `(.L_x_319) ;  /* 0xfffffff800f47947 */ /* 0x000fea000383ffff */
.L_x_310:
[----:B0-----:R0:W1:Y:S02]  /*c5d0*/  SYNCS.PHASECHK.TRANS64.TRYWAIT P0, [R7+URZ], R4 ;  /* 0x00000004070075a7 */ /* 0x001064000800017f */
[----:B-1----:R-:W-:Y:S05]  /*c5e0*/  @!P0 NANOSLEEP.SYNCS 0x989680 ;  /* 0x009896800000895d */ /* 0x002fea0003900000 */
[----:B------:R-:W1:Y:S02]  /*c5f0*/  @!P0 SYNCS.PHASECHK.TRANS64 P0, [R7+URZ], R4 ;  /* 0x00000004070085a7 */ /* 0x000e64000800007f */
[----:B-1----:R-:W-:Y:S05]  /*c600*/  @!P0 BRA `(.L_x_310) ;  /* 0xfffffffc00f08947 */ /* 0x002fea000383ffff */
[----:B------:R-:W-:Y:S05]  /*c610*/  BRA `(.L_x_320) ;  /* 0xfffffffc00347947 */ /* 0x000fea000383ffff */
.L_x_311:
[----:B0-----:R0:W1:Y:S02]  /*c620*/  SYNCS.PHASECHK.TRANS64.TRYWAIT P0, [R6+URZ], R5 ;  /* 0x00000005060075a7 */ /* 0x001064000800017f */
[----:B-1----:R-:W-:Y:S05]  /*c630*/  @!P0 NANOSLEEP.SYNCS 0x989680 ;  /* 0x009896800000895d */ /* 0x002fea0003900000 */
[----:B------:R-:W1:Y:S02]  /*c640*/  @!P0 SYNCS.PHASECHK.TRANS64 P0, [R6+URZ], R5 ;  /* 0x00000005060085a7 */ /* 0x000e64000800007f */
[----:B-1----:R-:W-:Y:S05]  /*c650*/  @!P0 BRA `(.L_x_311) ;  /* 0xfffffffc00f08947 */ /* 0x002fea000383ffff */
[----:B------:R-:W-:Y:S05]  /*c660*/  BRA `(.L_x_321) ;  /* 0xfffffffc003c7947 */ /* 0x000fea000383ffff */
.L_x_322:
[----:B------:R-:W-:-:S00]  /*c670*/  BRA `(.L_x_322) ;  /* 0xfffffffc00fc7947 */ /* 0x000fc0000383ffff */
[----:B------:R-:W-:-:S00]  /*c680*/  NOP ;  /* 0x0000000000007918 */ /* 0x000fc00000000000 */
[----:B------:R-:W-:-:S00]  /*c690*/  NOP ;  /* 0x0000000000007918 */ /* 0x000fc00000000000 */
[----:B------:R-:W-:-:S00]  /*c6a0*/  NOP ;  /* 0x0000000000007918 */ /* 0x000fc00000000000 */
[----:B------:R-:W-:-:S00]  /*c6b0*/  NOP ;  /* 0x0000000000007918 */ /* 0x000fc00000000000 */
[----:B------:R-:W-:-:S00]  /*c6c0*/  NOP ;  /* 0x0000000000007918 */ /* 0x000fc00000000000 */
[----:B------:R-:W-:-:S00]  /*c6d0*/  NOP ;  /* 0x0000000000007918 */ /* 0x000fc00000000000 */
[----:B------:R-:W-:-:S00]  /*c6e0*/  NOP ;  /* 0x0000000000007918 */ /* 0x000fc00000000000 */
[----:B------:R-:W-:-:S00]  /*c6f0*/  NOP ;  /* 0x0000000000007918 */ /* 0x000fc00000000000 */
.L_x_323:


//--------------------- .nv.global.init           --------------------------
	.section	.nv.global.init,"aw",@progbits
.nv.global.init:
	.type		$str$22,@object
	.size		$str$22,($str$23 - $str$22)
$str$22:
        /*0000*/ 	.byte	0x6b, 0x5f, 0x74, 0x69, 0x6c, 0x65, 0x5f, 0x63, 0x6f, 0x75, 0x6e, 0x74, 0x20, 0x3e, 0x3d, 0x20
        /*0010*/ 	.byte	0x31, 0x00
	.type		$str$23,@object
	.size		$str$23,(__unnamed_1 - $str$23)
$str$23:
        /*0012*/ 	.byte	0x2f, 0x74, 0x6d, 0x70, 0x2f, 0x63, 0x75, 0x74, 0x6c, 0x61, 0x73, 0x73, 0x5f, 0x73, 0x77, 0x65
        /*0022*/ 	.byte	0x65, 0x70, 0x5f, 0x73, 0x72, 0x63, 0x2f, 0x69, 0x6e, 0x63, 0x6c, 0x75, 0x64, 0x65, 0x2f, 0x63
        /*0032*/ 	.byte	0x75, 0x74, 0x6c, 0x61, 0x73, 0x73, 0x2f, 0x67, 0x65, 0x6d, 0x6d, 0x2f, 0x63, 0x6f, 0x6c, 0x6c
        /*0042*/ 	.byte	0x65, 0x63, 0x74, 0x69, 0x76, 0x65, 0x2f, 0x73, 0x6d, 0x39, 0x30, 0x5f, 0x6d, 0x6d, 0x61, 0x5f
        /*0052*/ 	.byte	0x74, 0x6d, 0x61, 0x5f, 0x67, 0x6d, 0x6d, 0x61, 0x5f, 0x73, 0x73, 0x5f, 0x77, 0x61, 0x72, 0x70
        /*0062*/ 	.byte	0x73, 0x70, 0x65, 0x63, 0x69, 0x61, 0x6c, 0x69, 0x7a, 0x65, 0x64, 0x2e, 0x68, 0x70, 0x70, 0x00
	.type		__unnamed_1,@object
	.size		__unnamed_1,(.L_0 - __unnamed_1)
__unnamed_1:
        /*0072*/ 	.byte	0x76, 0x6f, 0x69, 0x64, 0x20, 0x63, 0x75, 0x74, 0x6c, 0x61, 0x73, 0x73, 0x3a, 0x3a, 0x67, 0x65
        /* <DEDUP_REMOVED lines=180> */
        /*0bc2*/ 	.byte	0x6e, 0x74, 0x69, 0x74, 0x79, 0x5d, 0x00
.L_0:


//--------------------- .nv.shared._ZN7cutlass13device_kernelINS_4gemm6kernel13GemmUniversalIN4cute5tupleIJiiiiEEENS1_10collective13CollectiveMmaINS1_34MainloopSm90TmaGmmaWarpSpecializedILi3ENS5_IJNS4_1CILi1EEENSA_ILi2EEESB_EEENS1_35KernelTmaWarpSpecializedCooperativeEEENS5_IJNSA_ILi256EEENSA_ILi128EEENSA_ILi64EEEEEENS_6half_tENS5_IJlSB_lEEESK_SL_NS4_8TiledMMAINS4_8MMA_AtomIJNS4_4SM904GMMA26MMA_64x128x16_F32F16F16_SSILNSP_5MajorE0ELSR_0ELNSP_7ScaleInE1ELSS_1EEEEEENS4_6LayoutINS5_IJSC_SB_SB_EEENS5_IJSB_NSA_ILi0EEESX_EEEEENS5_IJNS4_10UnderscoreES10_S10_EEEEENS4_23SM90_TMA_LOAD_MULTICASTENS4_14ComposedLayoutINS4_7SwizzleILi3ELi4ELi3EEENS4_18smem_ptr_flag_bitsILi16EEENSV_INS5_IJNSA_ILi8EEESI_EEENS5_IJSI_SB_EEEEEEEvNS4_8identityENS4_13SM90_TMA_LOADES1D_vS1E_EENS_8epilogue10collective6detail29Sm90TmaWarpSpecializedAdapterINS1I_15DefaultEpilogueISK_SL_SL_NS1H_6thread17LinearCombinationISK_Li1EffLNS1M_9ScaleType4KindE0ELNS_15FloatRoundStyleE2ESK_EENS1_15EpilogueDefaultEEEEEvvEEEEvNT_6ParamsE --------------------------
	.section	.nv.shared._ZN7cutlass13device_kernelINS_4gemm6kernel13GemmUniversalIN4cute5tupleIJiiiiEEENS1_10collective13CollectiveMmaINS1_34MainloopSm90TmaGmmaWarpSpecializedILi3ENS5_IJNS4_1CILi1EEENSA_ILi2EEESB_EEENS1_35KernelTmaWarpSpecializedCooperativeEEENS5_IJNSA_ILi256EEENSA_ILi128EEENSA_ILi64EEEEEENS_6half_tENS5_IJlSB_lEEESK_SL_NS4_8TiledMMAINS4_8MMA_AtomIJNS4_4SM904GMMA26MMA_64x128x16_F32F16F16_SSILNSP_5MajorE0ELSR_0ELNSP_7ScaleInE1ELSS_1EEEEEENS4_6LayoutINS5_IJSC_SB_SB_EEENS5_IJSB_NSA_ILi0EEESX_EEEEENS5_IJNS4_10UnderscoreES10_S10_EEEEENS4_23SM90_TMA_LOAD_MULTICASTENS4_14ComposedLayoutINS4_7SwizzleILi3ELi4ELi3EEENS4_18smem_ptr_flag_bitsILi16EEENSV_INS5_IJNSA_ILi8EEESI_EEENS5_IJSI_SB_EEEEEEEvNS4_8identityENS4_13SM90_TMA_LOADES1D_vS1E_EENS_8epilogue10collective6detail29Sm90TmaWarpSpecializedAdapterINS1I_15DefaultEpilogueISK_SL_SL_NS1H_6thread17LinearCombinationISK_Li1EffLNS1M_9ScaleType4KindE0ELNS_15FloatRoundStyleE2ESK_EENS1_15EpilogueDefaultEEEEEvvEEEEvNT_6ParamsE,"aw",@nobits
	.sectionflags	@""
	.align	16
	.zero		1024


//--------------------- .nv.shared.reserved.0     --------------------------
	.section	.nv.shared.reserved.0,"aw",@nobits
	.weak		__nv_reservedSMEM_offset_0_alias
	.size		__nv_reservedSMEM_offset_0_alias, 0, 0
	.other		__nv_reservedSMEM_offset_0_alias,@"STO_CUDA_RESERVED_SHARED STV_DEFAULT"
__nv_reservedSMEM_offset_0_alias:
	.zero		0


//--------------------- .nv.global                --------------------------
	.section	.nv.global,"aw",@nobits
.nv.global:
	.type		_ZN39_INTERNAL_ddc2b9ad_4_k_cu_daa17c6c_28944cute1_E,@object
	.size		_ZN39_INTERNAL_ddc2b9ad_4_k_cu_daa17c6c_28944cute1_E,(_ZN39_INTERNAL_ddc2b9ad_4_k_cu_daa17c6c_28944cuda3std3__45__cpo6cbeginE - _ZN39_INTERNAL_ddc2b9ad_4_k_cu_daa17c6c_28944cute1_E)
_ZN39_INTERNAL_ddc2b9ad_4_k_cu_daa17c6c_28944cute1_E:
	.zero		1
	.type		_ZN39_INTERNAL_ddc2b9ad_4_k_cu_daa17c6c_28944cuda3std3__45__cpo6cbeginE,@object
	.size		_ZN39_INTERNAL_ddc2b9ad_4_k_cu_daa17c6c_28944cuda3std3__45__cpo6cbeginE,(_ZN39_INTERNAL_ddc2b9ad_4_k_cu_daa17c6c_28944cuda3std3__48in_placeE - _ZN39_INTERNAL_ddc2b9ad_4_k_cu_daa17c6c_28944cuda3std3__45__cpo6cbeginE)
_ZN39_INTERNAL_ddc2b9ad_4_k_cu_daa17c6c_28944cuda3std3__45__cpo6cbeginE:
	.zero		1
	.type		_ZN39_INTERNAL_ddc2b9ad_4_k_cu_daa17c6c_28944cuda3std3__48in_placeE,@object
	.size		_ZN39_INTERNAL_ddc2b9ad_4_k_cu_daa17c6c_28944cuda3std3__48in_placeE,(_ZN39_INTERNAL_ddc2b9ad_4_k_cu_daa17c6c_28944cuda3std6ranges3__45__cpo9iter_moveE - _ZN39_INTERNAL_ddc2b9ad_4_k_cu_daa17c6c_28944cuda3std3__48in_placeE)
_ZN39_INTERNAL_ddc2b9ad_4_k_cu_daa17c6c_28944cuda3std3__48in_placeE:
	.zero		1
	.type		_ZN39_INTERNAL_ddc2b9ad_4_k_cu_daa17c6c_28944cuda3std6ranges3__45__cpo9iter_moveE,@object
	.size		_ZN39_INTERNAL_ddc2b9ad_4_k_cu_daa17c6c_28944cuda3std6ranges3__45__cpo9iter_moveE,(_ZN39_INTERNAL_ddc2b9ad_4_k_cu_daa17c6c_28944cuda3std3__45__cpo5beginE - _ZN39_INTERNAL_ddc2b9ad_4_k_cu_daa17c6c_28944cuda3std6ranges3__45__cpo9iter_moveE)
_ZN39_INTERNAL_ddc2b9ad_4_k_cu_daa17c6c_28944cuda3std6ranges3__45__cpo9iter_moveE:
	.zero		1
	.type		_ZN39_INTERNAL_ddc2b9ad_4_k_cu_daa17c6c_28944cuda3std3__45__cpo5beginE,@object
	.size		_ZN39_INTERNAL_ddc2b9ad_4_k_cu_daa17c6c_28944cuda3std3__45__cpo5beginE,(_ZN39_INTERNAL_ddc2b9ad_4_k_cu_daa17c6c_28944cuda3std3__441_GLOBAL__N__ddc2b9ad_4_k_cu_daa17c6c_28946ignoreE - _ZN39_INTERNAL_ddc2b9ad_4_k_cu_daa17c6c_28944cuda3std3__45__cpo5beginE)
_ZN39_INTERNAL_ddc2b9ad_4_k_cu_daa17c6c_28944cuda3std3__45__cpo5beginE:
	.zero		1
	.type		_ZN39_INTERNAL_ddc2b9ad_4_k_cu_daa17c6c_28944cuda3std3__441_GLOBAL__N__ddc2b9ad_4_k_cu_daa17c6c_28946ignoreE,@object
	.size		_ZN39_INTERNAL_ddc2b9ad_4_k_cu_daa17c6c_28944cuda3std3__441_GLOBAL__N__ddc2b9ad_4_k_cu_daa17c6c_28946ignoreE,(_ZN39_INTERNAL_ddc2b9ad_4_k_cu_daa17c6c_28944cute7productE - _ZN39_INTERNAL_ddc2b9ad_4_k_cu_daa17c6c_28944cuda3std3__441_GLOBAL__N__ddc2b9ad_4_k_cu_daa17c6c_28946ignoreE)
_ZN39_INTERNAL_ddc2b9ad_4_k_cu_daa17c6c_28944cuda3std3__441_GLOBAL__N__ddc2b9ad_4_k_cu_daa17c6c_28946ignoreE:
	.zero		1
	.type		_ZN39_INTERNAL_ddc2b9ad_4_k_cu_daa17c6c_28944cute7productE,@object
	.size		_ZN39_INTERNAL_ddc2b9ad_4_k_cu_daa17c6c_28944cute7productE,(_ZN39_INTERNAL_ddc2b9ad_4_k_cu_daa17c6c_28944cuda3std3__45__cpo3endE - _ZN39_INTERNAL_ddc2b9ad_4_k_cu_daa17c6c_28944cute7productE)
_ZN39_INTERNAL_ddc2b9ad_4_k_cu_daa17c6c_28944cute7productE:
	.zero		1
	.type		_ZN39_INTERNAL_ddc2b9ad_4_k_cu_daa17c6c_28944cuda3std3__45__cpo3endE,@object
	.size		_ZN39_INTERNAL_ddc2b9ad_4_k_cu_daa17c6c_28944cuda3std3__45__cpo3endE,(_ZN39_INTERNAL_ddc2b9ad_4_k_cu_daa17c6c_28944cuda3std3__419piecewise_constructE - _ZN39_INTERNAL_ddc2b9ad_4_k_cu_daa17c6c_28944cuda3std3__45__cpo3endE)
_ZN39_INTERNAL_ddc2b9ad_4_k_cu_daa17c6c_28944cuda3std3__45__cpo3endE:
	.zero		1
	.type		_ZN39_INTERNAL_ddc2b9ad_4_k_cu_daa17c6c_28944cuda3std3__419piecewise_constructE,@object
	.size		_ZN39_INTERNAL_ddc2b9ad_4_k_cu_daa17c6c_28944cuda3std3__419piecewise_constructE,(_ZN39_INTERNAL_ddc2b9ad_4_k_cu_daa17c6c_28944cuda3std3__45__cpo4cendE - _ZN39_INTERNAL_ddc2b9ad_4_k_cu_daa17c6c_28944cuda3std3__419piecewise_constructE)
_ZN39_INTERNAL_ddc2b9ad_4_k_cu_daa17c6c_28944cuda3std3__419piecewise_constructE:
	.zero		1
	.type		_ZN39_INTERNAL_ddc2b9ad_4_k_cu_daa17c6c_28944cuda3std3__45__cpo4cendE,@object
	.size		_ZN39_INTERNAL_ddc2b9ad_4_k_cu_daa17c6c_28944cuda3std3__45__cpo4cendE,(_ZN39_INTERNAL_ddc2b9ad_4_k_cu_daa17c6c_28944cuda3std6ranges3__45__cpo4swapE - _ZN39_INTERNAL_ddc2b9ad_4_k_cu_daa17c6c_28944cuda3std3__45__cpo4cendE)
_ZN39_INTERNAL_ddc2b9ad_4_k_cu_daa17c6c_28944cuda3std3__45__cpo4cendE:
	.zero		1
	.type		_ZN39_INTERNAL_ddc2b9ad_4_k_cu_daa17c6c_28944cuda3std6ranges3__45__cpo4swapE,@object
	.size		_ZN39_INTERNAL_ddc2b9ad_4_k_cu_daa17c6c_28944cuda3std6ranges3__45__cpo4swapE,(.L_8 - _ZN39_INTERNAL_ddc2b9ad_4_k_cu_daa17c6c_28944cuda3std6ranges3__45__cpo4swapE)
_ZN39_INTERNAL_ddc2b9ad_4_k_cu_daa17c6c_28944cuda3std6ranges3__45__cpo4swapE:
	.zero		1
.L_8:


//--------------------- .nv.constant0._ZN7cutlass13device_kernelINS_4gemm6kernel13GemmUniversalIN4cute5tupleIJiiiiEEENS1_10collective13CollectiveMmaINS1_34MainloopSm90TmaGmmaWarpSpecializedILi3ENS5_IJNS4_1CILi1EEENSA_ILi2EEESB_EEENS1_35KernelTmaWarpSpecializedCooperativeEEENS5_IJNSA_ILi256EEENSA_ILi128EEENSA_ILi64EEEEEENS_6half_tENS5_IJlSB_lEEESK_SL_NS4_8TiledMMAINS4_8MMA_AtomIJNS4_4SM904GMMA26MMA_64x128x16_F32F16F16_SSILNSP_5MajorE0ELSR_0ELNSP_7ScaleInE1ELSS_1EEEEEENS4_6LayoutINS5_IJSC_SB_SB_EEENS5_IJSB_NSA_ILi0EEESX_EEEEENS5_IJNS4_10UnderscoreES10_S10_EEEEENS4_23SM90_TMA_LOAD_MULTICASTENS4_14ComposedLayoutINS4_7SwizzleILi3ELi4ELi3EEENS4_18smem_ptr_flag_bitsILi16EEENSV_INS5_IJNSA_ILi8EEESI_EEENS5_IJSI_SB_EEEEEEEvNS4_8identityENS4_13SM90_TMA_LOADES1D_vS1E_EENS_8epilogue10collective6detail29Sm90TmaWarpSpecializedAdapterINS1I_15DefaultEpilogueISK_SL_SL_NS1H_6thread17LinearCombinationISK_Li1EffLNS1M_9ScaleType4KindE0ELNS_15FloatRoundStyleE2ESK_EENS1_15EpilogueDefaultEEEEEvvEEEEvNT_6ParamsE --------------------------
	.section	.nv.constant0._ZN7cutlass13device_kernelINS_4gemm6kernel13GemmUniversalIN4cute5tupleIJiiiiEEENS1_10collective13CollectiveMmaINS1_34MainloopSm90TmaGmmaWarpSpecializedILi3ENS5_IJNS4_1CILi1EEENSA_ILi2EEESB_EEENS1_35KernelTmaWarpSpecializedCooperativeEEENS5_IJNSA_ILi256EEENSA_ILi128EEENSA_ILi64EEEEEENS_6half_tENS5_IJlSB_lEEESK_SL_NS4_8TiledMMAINS4_8MMA_AtomIJNS4_4SM904GMMA26MMA_64x128x16_F32F16F16_SSILNSP_5MajorE0ELSR_0ELNSP_7ScaleInE1ELSS_1EEEEEENS4_6LayoutINS5_IJSC_SB_SB_EEENS5_IJSB_NSA_ILi0EEESX_EEEEENS5_IJNS4_10UnderscoreES10_S10_EEEEENS4_23SM90_TMA_LOAD_MULTICASTENS4_14ComposedLayoutINS4_7SwizzleILi3ELi4ELi3EEENS4_18smem_ptr_flag_bitsILi16EEENSV_INS5_IJNSA_ILi8EEESI_EEENS5_IJSI_SB_EEEEEEEvNS4_8identityENS4_13SM90_TMA_LOADES1D_vS1E_EENS_8epilogue10collective6detail29Sm90TmaWarpSpecializedAdapterINS1I_15DefaultEpilogueISK_SL_SL_NS1H_6thread17LinearCombinationISK_Li1EffLNS1M_9ScaleType4KindE0ELNS_15FloatRoundStyleE2ESK_EENS1_15EpilogueDefaultEEEEEvvEEEEvNT_6ParamsE,"a",@progbits
	.sectionflags	@""
	.align	4
.nv.constant0._ZN7cutlass13device_kernelINS_4gemm6kernel13GemmUniversalIN4cute5tupleIJiiiiEEENS1_10collective13CollectiveMmaINS1_34MainloopSm90TmaGmmaWarpSpecializedILi3ENS5_IJNS4_1CILi1EEENSA_ILi2EEESB_EEENS1_35KernelTmaWarpSpecializedCooperativeEEENS5_IJNSA_ILi256EEENSA_ILi128EEENSA_ILi64EEEEEENS_6half_tENS5_IJlSB_lEEESK_SL_NS4_8TiledMMAINS4_8MMA_AtomIJNS4_4SM904GMMA26MMA_64x128x16_F32F16F16_SSILNSP_5MajorE0ELSR_0ELNSP_7ScaleInE1ELSS_1EEEEEENS4_6LayoutINS5_IJSC_SB_SB_EEENS5_IJSB_NSA_ILi0EEESX_EEEEENS5_IJNS4_10UnderscoreES10_S10_EEEEENS4_23SM90_TMA_LOAD_MULTICASTENS4_14ComposedLayoutINS4_7SwizzleILi3ELi4ELi3EEENS4_18smem_ptr_flag_bitsILi16EEENSV_INS5_IJNSA_ILi8EEESI_EEENS5_IJSI_SB_EEEEEEEvNS4_8identityENS4_13SM90_TMA_LOADES1D_vS1E_EENS_8epilogue10collective6detail29Sm90TmaWarpSpecializedAdapterINS1I_15DefaultEpilogueISK_SL_SL_NS1H_6thread17LinearCombinationISK_Li1EffLNS1M_9ScaleType4KindE0ELNS_15FloatRoundStyleE2ESK_EENS1_15EpilogueDefaultEEEEEvvEEEEvNT_6ParamsE:
	.zero		1664


//--------------------- SYMBOLS --------------------------

	.type		.nv.reservedSmem.offset0,@object
	.size		.nv.reservedSmem.offset0,0x4
	.type		__assertfail,@function
